//
// Generated by NVIDIA NVVM Compiler
//
// Compiler Build ID: CL-36424714
// Cuda compilation tools, release 13.0, V13.0.88
// Based on NVVM 20.0.0
//

.version 9.0
.target sm_100
.address_size 64

	// .globl	_Z18copy_simple_kernelPKfPfiii
// _ZZ15copy_shm_kernelPKfPfiiiE6buffer has been demoted
// _ZZ20transpose_shm_kernelPKfPfiiiiiiE6buffer has been demoted
// _ZZ25transpose_shm_bank_kernelPKfPfiiiiiiE6buffer has been demoted
// _ZZ24transpose_shm_012_kernelPKfPfiiiE6buffer has been demoted
// _ZZ24transpose_shm_021_kernelPKfPfiiiE6buffer has been demoted
// _ZZ24transpose_shm_102_kernelPKfPfiiiE6buffer has been demoted
// _ZZ24transpose_shm_120_kernelPKfPfiiiE6buffer has been demoted
// _ZZ24transpose_shm_201_kernelPKfPfiiiE6buffer has been demoted
// _ZZ24transpose_shm_210_kernelPKfPfiiiE6buffer has been demoted
// _ZZ25transpose_shm_kernel_tmplILi0ELi1ELi2EEvPKfPfiiiE6buffer has been demoted
// _ZZ25transpose_shm_kernel_tmplILi0ELi2ELi1EEvPKfPfiiiE6buffer has been demoted
// _ZZ25transpose_shm_kernel_tmplILi1ELi0ELi2EEvPKfPfiiiE6buffer has been demoted
// _ZZ25transpose_shm_kernel_tmplILi1ELi2ELi0EEvPKfPfiiiE6buffer has been demoted
// _ZZ25transpose_shm_kernel_tmplILi2ELi0ELi1EEvPKfPfiiiE6buffer has been demoted
// _ZZ25transpose_shm_kernel_tmplILi2ELi1ELi0EEvPKfPfiiiE6buffer has been demoted

.visible .entry _Z18copy_simple_kernelPKfPfiii(
	.param .u64 .ptr .align 1 _Z18copy_simple_kernelPKfPfiii_param_0,
	.param .u64 .ptr .align 1 _Z18copy_simple_kernelPKfPfiii_param_1,
	.param .u32 _Z18copy_simple_kernelPKfPfiii_param_2,
	.param .u32 _Z18copy_simple_kernelPKfPfiii_param_3,
	.param .u32 _Z18copy_simple_kernelPKfPfiii_param_4
)
{
	.reg .pred 	%p<6>;
	.reg .b32 	%r<20>;
	.reg .b32 	%f<2>;
	.reg .b64 	%rd<8>;

	ld.param.u64 	%rd1, [_Z18copy_simple_kernelPKfPfiii_param_0];
	ld.param.u64 	%rd2, [_Z18copy_simple_kernelPKfPfiii_param_1];
	ld.param.u32 	%r2, [_Z18copy_simple_kernelPKfPfiii_param_2];
	ld.param.u32 	%r3, [_Z18copy_simple_kernelPKfPfiii_param_3];
	ld.param.u32 	%r5, [_Z18copy_simple_kernelPKfPfiii_param_4];
	mov.u32 	%r6, %ctaid.x;
	mov.u32 	%r7, %ntid.x;
	mov.u32 	%r8, %tid.x;
	mad.lo.s32 	%r9, %r6, %r7, %r8;
	mov.u32 	%r10, %ctaid.y;
	mov.u32 	%r11, %ntid.y;
	mov.u32 	%r12, %tid.y;
	mad.lo.s32 	%r13, %r10, %r11, %r12;
	mov.u32 	%r15, %ctaid.z;
	mov.u32 	%r16, %ntid.z;
	mov.u32 	%r17, %tid.z;
	mad.lo.s32 	%r18, %r15, %r16, %r17;
	mad.lo.s32 	%r19, %r3, %r18, %r13;
	mad.lo.s32 	%r1, %r19, %r5, %r9;
	setp.ge.s32 	%p1, %r18, %r2;
	setp.ge.s32 	%p2, %r13, %r3;
	or.pred  	%p3, %p1, %p2;
	setp.ge.s32 	%p4, %r9, %r5;
	or.pred  	%p5, %p3, %p4;
	@%p5 bra 	$L__BB0_2;
	cvta.to.global.u64 	%rd3, %rd1;
	cvta.to.global.u64 	%rd4, %rd2;
	mul.wide.s32 	%rd5, %r1, 4;
	add.s64 	%rd6, %rd3, %rd5;
	ld.global.f32 	%f1, [%rd6];
	add.s64 	%rd7, %rd4, %rd5;
	st.global.f32 	[%rd7], %f1;
$L__BB0_2:
	ret;

}
	// .globl	_Z15copy_shm_kernelPKfPfiii
.visible .entry _Z15copy_shm_kernelPKfPfiii(
	.param .u64 .ptr .align 1 _Z15copy_shm_kernelPKfPfiii_param_0,
	.param .u64 .ptr .align 1 _Z15copy_shm_kernelPKfPfiii_param_1,
	.param .u32 _Z15copy_shm_kernelPKfPfiii_param_2,
	.param .u32 _Z15copy_shm_kernelPKfPfiii_param_3,
	.param .u32 _Z15copy_shm_kernelPKfPfiii_param_4
)
{
	.reg .pred 	%p<8>;
	.reg .b32 	%r<27>;
	.reg .b32 	%f<3>;
	.reg .b64 	%rd<9>;
	// demoted variable
	.shared .align 4 .b8 _ZZ15copy_shm_kernelPKfPfiiiE6buffer[2048];
	ld.param.u64 	%rd1, [_Z15copy_shm_kernelPKfPfiii_param_0];
	ld.param.u64 	%rd2, [_Z15copy_shm_kernelPKfPfiii_param_1];
	ld.param.u32 	%r3, [_Z15copy_shm_kernelPKfPfiii_param_2];
	ld.param.u32 	%r4, [_Z15copy_shm_kernelPKfPfiii_param_3];
	ld.param.u32 	%r6, [_Z15copy_shm_kernelPKfPfiii_param_4];
	mov.u32 	%r7, %ctaid.x;
	shl.b32 	%r8, %r7, 3;
	mov.u32 	%r9, %tid.x;
	add.s32 	%r10, %r8, %r9;
	mov.u32 	%r11, %ctaid.y;
	shl.b32 	%r12, %r11, 3;
	mov.u32 	%r13, %tid.y;
	add.s32 	%r14, %r12, %r13;
	mov.u32 	%r16, %ctaid.z;
	shl.b32 	%r17, %r16, 3;
	mov.u32 	%r18, %tid.z;
	add.s32 	%r19, %r17, %r18;
	mad.lo.s32 	%r20, %r4, %r19, %r14;
	mad.lo.s32 	%r1, %r20, %r6, %r10;
	setp.lt.s32 	%p2, %r19, %r3;
	setp.lt.s32 	%p3, %r14, %r4;
	and.pred  	%p4, %p2, %p3;
	setp.lt.s32 	%p5, %r10, %r6;
	and.pred  	%p1, %p4, %p5;
	shl.b32 	%r21, %r18, 8;
	mov.u32 	%r22, _ZZ15copy_shm_kernelPKfPfiiiE6buffer;
	add.s32 	%r23, %r22, %r21;
	shl.b32 	%r24, %r13, 5;
	add.s32 	%r25, %r23, %r24;
	shl.b32 	%r26, %r9, 2;
	add.s32 	%r2, %r25, %r26;
	not.pred 	%p6, %p1;
	@%p6 bra 	$L__BB1_2;
	cvta.to.global.u64 	%rd3, %rd1;
	mul.wide.s32 	%rd4, %r1, 4;
	add.s64 	%rd5, %rd3, %rd4;
	ld.global.f32 	%f1, [%rd5];
	st.shared.f32 	[%r2], %f1;
$L__BB1_2:
	bar.sync 	0;
	@%p6 bra 	$L__BB1_4;
	ld.shared.f32 	%f2, [%r2];
	cvta.to.global.u64 	%rd6, %rd2;
	mul.wide.s32 	%rd7, %r1, 4;
	add.s64 	%rd8, %rd6, %rd7;
	st.global.f32 	[%rd8], %f2;
$L__BB1_4:
	ret;

}
	// .globl	_Z23transpose_simple_kernelPKfPfiiiiii
.visible .entry _Z23transpose_simple_kernelPKfPfiiiiii(
	.param .u64 .ptr .align 1 _Z23transpose_simple_kernelPKfPfiiiiii_param_0,
	.param .u64 .ptr .align 1 _Z23transpose_simple_kernelPKfPfiiiiii_param_1,
	.param .u32 _Z23transpose_simple_kernelPKfPfiiiiii_param_2,
	.param .u32 _Z23transpose_simple_kernelPKfPfiiiiii_param_3,
	.param .u32 _Z23transpose_simple_kernelPKfPfiiiiii_param_4,
	.param .u32 _Z23transpose_simple_kernelPKfPfiiiiii_param_5,
	.param .u32 _Z23transpose_simple_kernelPKfPfiiiiii_param_6,
	.param .u32 _Z23transpose_simple_kernelPKfPfiiiiii_param_7
)
{
	.local .align 4 .b8 	__local_depot2[24];
	.reg .b64 	%SP;
	.reg .b64 	%SPL;
	.reg .pred 	%p<6>;
	.reg .b32 	%r<30>;
	.reg .b32 	%f<2>;
	.reg .b64 	%rd<21>;

	mov.u64 	%SPL, __local_depot2;
	ld.param.u64 	%rd1, [_Z23transpose_simple_kernelPKfPfiiiiii_param_0];
	ld.param.u64 	%rd2, [_Z23transpose_simple_kernelPKfPfiiiiii_param_1];
	ld.param.u32 	%r3, [_Z23transpose_simple_kernelPKfPfiiiiii_param_2];
	ld.param.u32 	%r4, [_Z23transpose_simple_kernelPKfPfiiiiii_param_3];
	ld.param.u32 	%r6, [_Z23transpose_simple_kernelPKfPfiiiiii_param_4];
	ld.param.u32 	%r7, [_Z23transpose_simple_kernelPKfPfiiiiii_param_5];
	ld.param.u32 	%r8, [_Z23transpose_simple_kernelPKfPfiiiiii_param_6];
	ld.param.u32 	%r9, [_Z23transpose_simple_kernelPKfPfiiiiii_param_7];
	add.u64 	%rd4, %SPL, 0;
	add.u64 	%rd6, %SPL, 12;
	mov.u32 	%r10, %ctaid.z;
	mov.u32 	%r11, %ntid.z;
	mov.u32 	%r12, %tid.z;
	mad.lo.s32 	%r13, %r10, %r11, %r12;
	st.local.u32 	[%rd4], %r13;
	mov.u32 	%r14, %ctaid.y;
	mov.u32 	%r15, %ntid.y;
	mov.u32 	%r16, %tid.y;
	mad.lo.s32 	%r17, %r14, %r15, %r16;
	st.local.u32 	[%rd4+4], %r17;
	mov.u32 	%r19, %ctaid.x;
	mov.u32 	%r20, %ntid.x;
	mov.u32 	%r21, %tid.x;
	mad.lo.s32 	%r22, %r19, %r20, %r21;
	st.local.u32 	[%rd4+8], %r22;
	st.local.u32 	[%rd6], %r3;
	st.local.u32 	[%rd6+4], %r4;
	st.local.u32 	[%rd6+8], %r6;
	mul.wide.s32 	%rd7, %r8, 4;
	add.s64 	%rd8, %rd6, %rd7;
	ld.local.u32 	%r23, [%rd8];
	mul.wide.s32 	%rd9, %r9, 4;
	add.s64 	%rd10, %rd6, %rd9;
	ld.local.u32 	%r24, [%rd10];
	mul.wide.s32 	%rd11, %r7, 4;
	add.s64 	%rd12, %rd4, %rd11;
	ld.local.u32 	%r25, [%rd12];
	add.s64 	%rd13, %rd4, %rd7;
	ld.local.u32 	%r26, [%rd13];
	add.s64 	%rd14, %rd4, %rd9;
	ld.local.u32 	%r27, [%rd14];
	mad.lo.s32 	%r28, %r4, %r13, %r17;
	mad.lo.s32 	%r1, %r28, %r6, %r22;
	mad.lo.s32 	%r29, %r25, %r23, %r26;
	mad.lo.s32 	%r2, %r29, %r24, %r27;
	setp.ge.s32 	%p1, %r13, %r3;
	setp.ge.s32 	%p2, %r17, %r4;
	or.pred  	%p3, %p1, %p2;
	setp.ge.s32 	%p4, %r22, %r6;
	or.pred  	%p5, %p3, %p4;
	@%p5 bra 	$L__BB2_2;
	cvta.to.global.u64 	%rd15, %rd1;
	cvta.to.global.u64 	%rd16, %rd2;
	mul.wide.s32 	%rd17, %r1, 4;
	add.s64 	%rd18, %rd15, %rd17;
	ld.global.f32 	%f1, [%rd18];
	mul.wide.s32 	%rd19, %r2, 4;
	add.s64 	%rd20, %rd16, %rd19;
	st.global.f32 	[%rd20], %f1;
$L__BB2_2:
	ret;

}
	// .globl	_Z20transpose_shm_kernelPKfPfiiiiii
.visible .entry _Z20transpose_shm_kernelPKfPfiiiiii(
	.param .u64 .ptr .align 1 _Z20transpose_shm_kernelPKfPfiiiiii_param_0,
	.param .u64 .ptr .align 1 _Z20transpose_shm_kernelPKfPfiiiiii_param_1,
	.param .u32 _Z20transpose_shm_kernelPKfPfiiiiii_param_2,
	.param .u32 _Z20transpose_shm_kernelPKfPfiiiiii_param_3,
	.param .u32 _Z20transpose_shm_kernelPKfPfiiiiii_param_4,
	.param .u32 _Z20transpose_shm_kernelPKfPfiiiiii_param_5,
	.param .u32 _Z20transpose_shm_kernelPKfPfiiiiii_param_6,
	.param .u32 _Z20transpose_shm_kernelPKfPfiiiiii_param_7
)
{
	.local .align 4 .b8 	__local_depot3[24];
	.reg .b64 	%SP;
	.reg .b64 	%SPL;
	.reg .pred 	%p<11>;
	.reg .b32 	%r<58>;
	.reg .b32 	%f<3>;
	.reg .b64 	%rd<28>;
	// demoted variable
	.shared .align 4 .b8 _ZZ20transpose_shm_kernelPKfPfiiiiiiE6buffer[2048];
	mov.u64 	%SPL, __local_depot3;
	ld.param.u64 	%rd3, [_Z20transpose_shm_kernelPKfPfiiiiii_param_0];
	ld.param.u64 	%rd4, [_Z20transpose_shm_kernelPKfPfiiiiii_param_1];
	ld.param.u32 	%r20, [_Z20transpose_shm_kernelPKfPfiiiiii_param_2];
	ld.param.u32 	%r21, [_Z20transpose_shm_kernelPKfPfiiiiii_param_3];
	ld.param.u32 	%r16, [_Z20transpose_shm_kernelPKfPfiiiiii_param_4];
	ld.param.u32 	%r17, [_Z20transpose_shm_kernelPKfPfiiiiii_param_5];
	ld.param.u32 	%r18, [_Z20transpose_shm_kernelPKfPfiiiiii_param_6];
	ld.param.u32 	%r19, [_Z20transpose_shm_kernelPKfPfiiiiii_param_7];
	add.u64 	%rd1, %SPL, 12;
	add.u64 	%rd2, %SPL, 0;
	st.local.u32 	[%rd1], %r20;
	st.local.u32 	[%rd1+4], %r21;
	st.local.u32 	[%rd1+8], %r16;
	mov.u32 	%r1, %ctaid.x;
	shl.b32 	%r22, %r1, 3;
	mov.u32 	%r2, %tid.x;
	add.s32 	%r3, %r22, %r2;
	mov.u32 	%r4, %ctaid.y;
	shl.b32 	%r23, %r4, 3;
	mov.u32 	%r5, %tid.y;
	add.s32 	%r24, %r23, %r5;
	mov.u32 	%r7, %ctaid.z;
	shl.b32 	%r25, %r7, 3;
	mov.u32 	%r8, %tid.z;
	add.s32 	%r9, %r25, %r8;
	setp.ge.s32 	%p1, %r9, %r20;
	setp.ge.s32 	%p2, %r24, %r21;
	or.pred  	%p3, %p1, %p2;
	setp.ge.s32 	%p4, %r3, %r16;
	or.pred  	%p5, %p3, %p4;
	@%p5 bra 	$L__BB3_2;
	cvta.to.global.u64 	%rd7, %rd3;
	mad.lo.s32 	%r26, %r21, %r9, %r24;
	mad.lo.s32 	%r27, %r26, %r16, %r3;
	st.local.u32 	[%rd2], %r8;
	st.local.u32 	[%rd2+4], %r5;
	st.local.u32 	[%rd2+8], %r2;
	mul.wide.s32 	%rd8, %r27, 4;
	add.s64 	%rd9, %rd7, %rd8;
	ld.global.f32 	%f1, [%rd9];
	mul.wide.s32 	%rd10, %r17, 4;
	add.s64 	%rd11, %rd2, %rd10;
	ld.local.u32 	%r28, [%rd11];
	shl.b32 	%r29, %r28, 8;
	mov.u32 	%r30, _ZZ20transpose_shm_kernelPKfPfiiiiiiE6buffer;
	add.s32 	%r31, %r30, %r29;
	mul.wide.s32 	%rd12, %r18, 4;
	add.s64 	%rd13, %rd2, %rd12;
	ld.local.u32 	%r32, [%rd13];
	shl.b32 	%r33, %r32, 5;
	add.s32 	%r34, %r31, %r33;
	mul.wide.s32 	%rd14, %r19, 4;
	add.s64 	%rd15, %rd2, %rd14;
	ld.local.u32 	%r35, [%rd15];
	shl.b32 	%r36, %r35, 2;
	add.s32 	%r37, %r34, %r36;
	st.shared.f32 	[%r37], %f1;
$L__BB3_2:
	bar.sync 	0;
	mul.wide.s32 	%rd16, %r17, 4;
	add.s64 	%rd17, %rd1, %rd16;
	ld.local.u32 	%r38, [%rd17];
	mul.wide.s32 	%rd18, %r18, 4;
	add.s64 	%rd19, %rd1, %rd18;
	ld.local.u32 	%r39, [%rd19];
	mul.wide.s32 	%rd20, %r19, 4;
	add.s64 	%rd21, %rd1, %rd20;
	ld.local.u32 	%r40, [%rd21];
	st.local.u32 	[%rd2], %r7;
	st.local.u32 	[%rd2+4], %r4;
	st.local.u32 	[%rd2+8], %r1;
	add.s64 	%rd22, %rd2, %rd20;
	ld.local.u32 	%r41, [%rd22];
	shl.b32 	%r42, %r41, 3;
	add.s32 	%r43, %r42, %r2;
	add.s64 	%rd23, %rd2, %rd18;
	ld.local.u32 	%r44, [%rd23];
	shl.b32 	%r45, %r44, 3;
	add.s32 	%r46, %r45, %r5;
	add.s64 	%rd24, %rd2, %rd16;
	ld.local.u32 	%r47, [%rd24];
	shl.b32 	%r48, %r47, 3;
	add.s32 	%r14, %r48, %r8;
	setp.ge.s32 	%p6, %r14, %r38;
	setp.ge.s32 	%p7, %r46, %r39;
	or.pred  	%p8, %p6, %p7;
	setp.ge.s32 	%p9, %r43, %r40;
	or.pred  	%p10, %p8, %p9;
	@%p10 bra 	$L__BB3_4;
	mad.lo.s32 	%r49, %r14, %r39, %r46;
	mad.lo.s32 	%r50, %r49, %r40, %r43;
	shl.b32 	%r51, %r8, 8;
	mov.u32 	%r52, _ZZ20transpose_shm_kernelPKfPfiiiiiiE6buffer;
	add.s32 	%r53, %r52, %r51;
	shl.b32 	%r54, %r5, 5;
	add.s32 	%r55, %r53, %r54;
	shl.b32 	%r56, %r2, 2;
	add.s32 	%r57, %r55, %r56;
	ld.shared.f32 	%f2, [%r57];
	cvta.to.global.u64 	%rd25, %rd4;
	mul.wide.s32 	%rd26, %r50, 4;
	add.s64 	%rd27, %rd25, %rd26;
	st.global.f32 	[%rd27], %f2;
$L__BB3_4:
	ret;

}
	// .globl	_Z25transpose_shm_bank_kernelPKfPfiiiiii
.visible .entry _Z25transpose_shm_bank_kernelPKfPfiiiiii(
	.param .u64 .ptr .align 1 _Z25transpose_shm_bank_kernelPKfPfiiiiii_param_0,
	.param .u64 .ptr .align 1 _Z25transpose_shm_bank_kernelPKfPfiiiiii_param_1,
	.param .u32 _Z25transpose_shm_bank_kernelPKfPfiiiiii_param_2,
	.param .u32 _Z25transpose_shm_bank_kernelPKfPfiiiiii_param_3,
	.param .u32 _Z25transpose_shm_bank_kernelPKfPfiiiiii_param_4,
	.param .u32 _Z25transpose_shm_bank_kernelPKfPfiiiiii_param_5,
	.param .u32 _Z25transpose_shm_bank_kernelPKfPfiiiiii_param_6,
	.param .u32 _Z25transpose_shm_bank_kernelPKfPfiiiiii_param_7
)
{
	.local .align 4 .b8 	__local_depot4[24];
	.reg .b64 	%SP;
	.reg .b64 	%SPL;
	.reg .pred 	%p<11>;
	.reg .b32 	%r<54>;
	.reg .b32 	%f<3>;
	.reg .b64 	%rd<28>;
	// demoted variable
	.shared .align 4 .b8 _ZZ25transpose_shm_bank_kernelPKfPfiiiiiiE6buffer[2304];
	mov.u64 	%SPL, __local_depot4;
	ld.param.u64 	%rd3, [_Z25transpose_shm_bank_kernelPKfPfiiiiii_param_0];
	ld.param.u64 	%rd4, [_Z25transpose_shm_bank_kernelPKfPfiiiiii_param_1];
	ld.param.u32 	%r20, [_Z25transpose_shm_bank_kernelPKfPfiiiiii_param_2];
	ld.param.u32 	%r21, [_Z25transpose_shm_bank_kernelPKfPfiiiiii_param_3];
	ld.param.u32 	%r16, [_Z25transpose_shm_bank_kernelPKfPfiiiiii_param_4];
	ld.param.u32 	%r17, [_Z25transpose_shm_bank_kernelPKfPfiiiiii_param_5];
	ld.param.u32 	%r18, [_Z25transpose_shm_bank_kernelPKfPfiiiiii_param_6];
	ld.param.u32 	%r19, [_Z25transpose_shm_bank_kernelPKfPfiiiiii_param_7];
	add.u64 	%rd1, %SPL, 12;
	add.u64 	%rd2, %SPL, 0;
	st.local.u32 	[%rd1], %r20;
	st.local.u32 	[%rd1+4], %r21;
	st.local.u32 	[%rd1+8], %r16;
	mov.u32 	%r1, %ctaid.x;
	shl.b32 	%r22, %r1, 3;
	mov.u32 	%r2, %tid.x;
	add.s32 	%r3, %r22, %r2;
	mov.u32 	%r4, %ctaid.y;
	shl.b32 	%r23, %r4, 3;
	mov.u32 	%r5, %tid.y;
	add.s32 	%r24, %r23, %r5;
	mov.u32 	%r7, %ctaid.z;
	shl.b32 	%r25, %r7, 3;
	mov.u32 	%r8, %tid.z;
	add.s32 	%r9, %r25, %r8;
	setp.ge.s32 	%p1, %r9, %r20;
	setp.ge.s32 	%p2, %r24, %r21;
	or.pred  	%p3, %p1, %p2;
	setp.ge.s32 	%p4, %r3, %r16;
	or.pred  	%p5, %p3, %p4;
	@%p5 bra 	$L__BB4_2;
	cvta.to.global.u64 	%rd7, %rd3;
	mad.lo.s32 	%r26, %r21, %r9, %r24;
	mad.lo.s32 	%r27, %r26, %r16, %r3;
	st.local.u32 	[%rd2], %r8;
	st.local.u32 	[%rd2+4], %r5;
	st.local.u32 	[%rd2+8], %r2;
	mul.wide.s32 	%rd8, %r27, 4;
	add.s64 	%rd9, %rd7, %rd8;
	ld.global.f32 	%f1, [%rd9];
	mul.wide.s32 	%rd10, %r17, 4;
	add.s64 	%rd11, %rd2, %rd10;
	ld.local.u32 	%r28, [%rd11];
	mov.u32 	%r29, _ZZ25transpose_shm_bank_kernelPKfPfiiiiiiE6buffer;
	mad.lo.s32 	%r30, %r28, 288, %r29;
	mul.wide.s32 	%rd12, %r18, 4;
	add.s64 	%rd13, %rd2, %rd12;
	ld.local.u32 	%r31, [%rd13];
	mad.lo.s32 	%r32, %r31, 36, %r30;
	mul.wide.s32 	%rd14, %r19, 4;
	add.s64 	%rd15, %rd2, %rd14;
	ld.local.u32 	%r33, [%rd15];
	shl.b32 	%r34, %r33, 2;
	add.s32 	%r35, %r32, %r34;
	st.shared.f32 	[%r35], %f1;
$L__BB4_2:
	bar.sync 	0;
	mul.wide.s32 	%rd16, %r17, 4;
	add.s64 	%rd17, %rd1, %rd16;
	ld.local.u32 	%r36, [%rd17];
	mul.wide.s32 	%rd18, %r18, 4;
	add.s64 	%rd19, %rd1, %rd18;
	ld.local.u32 	%r37, [%rd19];
	mul.wide.s32 	%rd20, %r19, 4;
	add.s64 	%rd21, %rd1, %rd20;
	ld.local.u32 	%r38, [%rd21];
	st.local.u32 	[%rd2], %r7;
	st.local.u32 	[%rd2+4], %r4;
	st.local.u32 	[%rd2+8], %r1;
	add.s64 	%rd22, %rd2, %rd20;
	ld.local.u32 	%r39, [%rd22];
	shl.b32 	%r40, %r39, 3;
	add.s32 	%r41, %r40, %r2;
	add.s64 	%rd23, %rd2, %rd18;
	ld.local.u32 	%r42, [%rd23];
	shl.b32 	%r43, %r42, 3;
	add.s32 	%r44, %r43, %r5;
	add.s64 	%rd24, %rd2, %rd16;
	ld.local.u32 	%r45, [%rd24];
	shl.b32 	%r46, %r45, 3;
	add.s32 	%r14, %r46, %r8;
	setp.ge.s32 	%p6, %r14, %r36;
	setp.ge.s32 	%p7, %r44, %r37;
	or.pred  	%p8, %p6, %p7;
	setp.ge.s32 	%p9, %r41, %r38;
	or.pred  	%p10, %p8, %p9;
	@%p10 bra 	$L__BB4_4;
	mad.lo.s32 	%r47, %r14, %r37, %r44;
	mad.lo.s32 	%r48, %r47, %r38, %r41;
	mov.u32 	%r49, _ZZ25transpose_shm_bank_kernelPKfPfiiiiiiE6buffer;
	mad.lo.s32 	%r50, %r8, 288, %r49;
	mad.lo.s32 	%r51, %r5, 36, %r50;
	shl.b32 	%r52, %r2, 2;
	add.s32 	%r53, %r51, %r52;
	ld.shared.f32 	%f2, [%r53];
	cvta.to.global.u64 	%rd25, %rd4;
	mul.wide.s32 	%rd26, %r48, 4;
	add.s64 	%rd27, %rd25, %rd26;
	st.global.f32 	[%rd27], %f2;
$L__BB4_4:
	ret;

}
	// .globl	_Z27transpose_simple_012_kernelPKfPfiii
.visible .entry _Z27transpose_simple_012_kernelPKfPfiii(
	.param .u64 .ptr .align 1 _Z27transpose_simple_012_kernelPKfPfiii_param_0,
	.param .u64 .ptr .align 1 _Z27transpose_simple_012_kernelPKfPfiii_param_1,
	.param .u32 _Z27transpose_simple_012_kernelPKfPfiii_param_2,
	.param .u32 _Z27transpose_simple_012_kernelPKfPfiii_param_3,
	.param .u32 _Z27transpose_simple_012_kernelPKfPfiii_param_4
)
{
	.reg .pred 	%p<6>;
	.reg .b32 	%r<20>;
	.reg .b32 	%f<2>;
	.reg .b64 	%rd<8>;

	ld.param.u64 	%rd1, [_Z27transpose_simple_012_kernelPKfPfiii_param_0];
	ld.param.u64 	%rd2, [_Z27transpose_simple_012_kernelPKfPfiii_param_1];
	ld.param.u32 	%r2, [_Z27transpose_simple_012_kernelPKfPfiii_param_2];
	ld.param.u32 	%r3, [_Z27transpose_simple_012_kernelPKfPfiii_param_3];
	ld.param.u32 	%r5, [_Z27transpose_simple_012_kernelPKfPfiii_param_4];
	mov.u32 	%r6, %ctaid.x;
	mov.u32 	%r7, %ntid.x;
	mov.u32 	%r8, %tid.x;
	mad.lo.s32 	%r9, %r6, %r7, %r8;
	mov.u32 	%r10, %ctaid.y;
	mov.u32 	%r11, %ntid.y;
	mov.u32 	%r12, %tid.y;
	mad.lo.s32 	%r13, %r10, %r11, %r12;
	mov.u32 	%r15, %ctaid.z;
	mov.u32 	%r16, %ntid.z;
	mov.u32 	%r17, %tid.z;
	mad.lo.s32 	%r18, %r15, %r16, %r17;
	mad.lo.s32 	%r19, %r3, %r18, %r13;
	mad.lo.s32 	%r1, %r19, %r5, %r9;
	setp.ge.s32 	%p1, %r18, %r2;
	setp.ge.s32 	%p2, %r13, %r3;
	or.pred  	%p3, %p1, %p2;
	setp.ge.s32 	%p4, %r9, %r5;
	or.pred  	%p5, %p3, %p4;
	@%p5 bra 	$L__BB5_2;
	cvta.to.global.u64 	%rd3, %rd1;
	cvta.to.global.u64 	%rd4, %rd2;
	mul.wide.s32 	%rd5, %r1, 4;
	add.s64 	%rd6, %rd3, %rd5;
	ld.global.f32 	%f1, [%rd6];
	add.s64 	%rd7, %rd4, %rd5;
	st.global.f32 	[%rd7], %f1;
$L__BB5_2:
	ret;

}
	// .globl	_Z27transpose_simple_021_kernelPKfPfiii
.visible .entry _Z27transpose_simple_021_kernelPKfPfiii(
	.param .u64 .ptr .align 1 _Z27transpose_simple_021_kernelPKfPfiii_param_0,
	.param .u64 .ptr .align 1 _Z27transpose_simple_021_kernelPKfPfiii_param_1,
	.param .u32 _Z27transpose_simple_021_kernelPKfPfiii_param_2,
	.param .u32 _Z27transpose_simple_021_kernelPKfPfiii_param_3,
	.param .u32 _Z27transpose_simple_021_kernelPKfPfiii_param_4
)
{
	.reg .pred 	%p<6>;
	.reg .b32 	%r<22>;
	.reg .b32 	%f<2>;
	.reg .b64 	%rd<9>;

	ld.param.u64 	%rd1, [_Z27transpose_simple_021_kernelPKfPfiii_param_0];
	ld.param.u64 	%rd2, [_Z27transpose_simple_021_kernelPKfPfiii_param_1];
	ld.param.u32 	%r3, [_Z27transpose_simple_021_kernelPKfPfiii_param_2];
	ld.param.u32 	%r4, [_Z27transpose_simple_021_kernelPKfPfiii_param_3];
	ld.param.u32 	%r6, [_Z27transpose_simple_021_kernelPKfPfiii_param_4];
	mov.u32 	%r7, %ctaid.x;
	mov.u32 	%r8, %ntid.x;
	mov.u32 	%r9, %tid.x;
	mad.lo.s32 	%r10, %r7, %r8, %r9;
	mov.u32 	%r11, %ctaid.y;
	mov.u32 	%r12, %ntid.y;
	mov.u32 	%r13, %tid.y;
	mad.lo.s32 	%r14, %r11, %r12, %r13;
	mov.u32 	%r16, %ctaid.z;
	mov.u32 	%r17, %ntid.z;
	mov.u32 	%r18, %tid.z;
	mad.lo.s32 	%r19, %r16, %r17, %r18;
	mad.lo.s32 	%r20, %r4, %r19, %r14;
	mad.lo.s32 	%r1, %r20, %r6, %r10;
	mad.lo.s32 	%r21, %r6, %r19, %r10;
	mad.lo.s32 	%r2, %r21, %r4, %r14;
	setp.ge.s32 	%p1, %r19, %r3;
	setp.ge.s32 	%p2, %r14, %r4;
	or.pred  	%p3, %p1, %p2;
	setp.ge.s32 	%p4, %r10, %r6;
	or.pred  	%p5, %p3, %p4;
	@%p5 bra 	$L__BB6_2;
	cvta.to.global.u64 	%rd3, %rd1;
	cvta.to.global.u64 	%rd4, %rd2;
	mul.wide.s32 	%rd5, %r1, 4;
	add.s64 	%rd6, %rd3, %rd5;
	ld.global.f32 	%f1, [%rd6];
	mul.wide.s32 	%rd7, %r2, 4;
	add.s64 	%rd8, %rd4, %rd7;
	st.global.f32 	[%rd8], %f1;
$L__BB6_2:
	ret;

}
	// .globl	_Z27transpose_simple_102_kernelPKfPfiii
.visible .entry _Z27transpose_simple_102_kernelPKfPfiii(
	.param .u64 .ptr .align 1 _Z27transpose_simple_102_kernelPKfPfiii_param_0,
	.param .u64 .ptr .align 1 _Z27transpose_simple_102_kernelPKfPfiii_param_1,
	.param .u32 _Z27transpose_simple_102_kernelPKfPfiii_param_2,
	.param .u32 _Z27transpose_simple_102_kernelPKfPfiii_param_3,
	.param .u32 _Z27transpose_simple_102_kernelPKfPfiii_param_4
)
{
	.reg .pred 	%p<6>;
	.reg .b32 	%r<22>;
	.reg .b32 	%f<2>;
	.reg .b64 	%rd<9>;

	ld.param.u64 	%rd1, [_Z27transpose_simple_102_kernelPKfPfiii_param_0];
	ld.param.u64 	%rd2, [_Z27transpose_simple_102_kernelPKfPfiii_param_1];
	ld.param.u32 	%r3, [_Z27transpose_simple_102_kernelPKfPfiii_param_2];
	ld.param.u32 	%r4, [_Z27transpose_simple_102_kernelPKfPfiii_param_3];
	ld.param.u32 	%r6, [_Z27transpose_simple_102_kernelPKfPfiii_param_4];
	mov.u32 	%r7, %ctaid.x;
	mov.u32 	%r8, %ntid.x;
	mov.u32 	%r9, %tid.x;
	mad.lo.s32 	%r10, %r7, %r8, %r9;
	mov.u32 	%r11, %ctaid.y;
	mov.u32 	%r12, %ntid.y;
	mov.u32 	%r13, %tid.y;
	mad.lo.s32 	%r14, %r11, %r12, %r13;
	mov.u32 	%r16, %ctaid.z;
	mov.u32 	%r17, %ntid.z;
	mov.u32 	%r18, %tid.z;
	mad.lo.s32 	%r19, %r16, %r17, %r18;
	mad.lo.s32 	%r20, %r4, %r19, %r14;
	mad.lo.s32 	%r1, %r20, %r6, %r10;
	mad.lo.s32 	%r21, %r3, %r14, %r19;
	mad.lo.s32 	%r2, %r21, %r6, %r10;
	setp.ge.s32 	%p1, %r19, %r3;
	setp.ge.s32 	%p2, %r14, %r4;
	or.pred  	%p3, %p1, %p2;
	setp.ge.s32 	%p4, %r10, %r6;
	or.pred  	%p5, %p3, %p4;
	@%p5 bra 	$L__BB7_2;
	cvta.to.global.u64 	%rd3, %rd1;
	cvta.to.global.u64 	%rd4, %rd2;
	mul.wide.s32 	%rd5, %r1, 4;
	add.s64 	%rd6, %rd3, %rd5;
	ld.global.f32 	%f1, [%rd6];
	mul.wide.s32 	%rd7, %r2, 4;
	add.s64 	%rd8, %rd4, %rd7;
	st.global.f32 	[%rd8], %f1;
$L__BB7_2:
	ret;

}
	// .globl	_Z27transpose_simple_120_kernelPKfPfiii
.visible .entry _Z27transpose_simple_120_kernelPKfPfiii(
	.param .u64 .ptr .align 1 _Z27transpose_simple_120_kernelPKfPfiii_param_0,
	.param .u64 .ptr .align 1 _Z27transpose_simple_120_kernelPKfPfiii_param_1,
	.param .u32 _Z27transpose_simple_120_kernelPKfPfiii_param_2,
	.param .u32 _Z27transpose_simple_120_kernelPKfPfiii_param_3,
	.param .u32 _Z27transpose_simple_120_kernelPKfPfiii_param_4
)
{
	.reg .pred 	%p<6>;
	.reg .b32 	%r<22>;
	.reg .b32 	%f<2>;
	.reg .b64 	%rd<9>;

	ld.param.u64 	%rd1, [_Z27transpose_simple_120_kernelPKfPfiii_param_0];
	ld.param.u64 	%rd2, [_Z27transpose_simple_120_kernelPKfPfiii_param_1];
	ld.param.u32 	%r3, [_Z27transpose_simple_120_kernelPKfPfiii_param_2];
	ld.param.u32 	%r4, [_Z27transpose_simple_120_kernelPKfPfiii_param_3];
	ld.param.u32 	%r6, [_Z27transpose_simple_120_kernelPKfPfiii_param_4];
	mov.u32 	%r7, %ctaid.x;
	mov.u32 	%r8, %ntid.x;
	mov.u32 	%r9, %tid.x;
	mad.lo.s32 	%r10, %r7, %r8, %r9;
	mov.u32 	%r11, %ctaid.y;
	mov.u32 	%r12, %ntid.y;
	mov.u32 	%r13, %tid.y;
	mad.lo.s32 	%r14, %r11, %r12, %r13;
	mov.u32 	%r16, %ctaid.z;
	mov.u32 	%r17, %ntid.z;
	mov.u32 	%r18, %tid.z;
	mad.lo.s32 	%r19, %r16, %r17, %r18;
	mul.lo.s32 	%r20, %r4, %r19;
	mad.lo.s32 	%r21, %r6, %r14, %r10;
	mad.lo.s32 	%r1, %r20, %r6, %r21;
	mad.lo.s32 	%r2, %r21, %r3, %r19;
	setp.ge.s32 	%p1, %r19, %r3;
	setp.ge.s32 	%p2, %r14, %r4;
	or.pred  	%p3, %p1, %p2;
	setp.ge.s32 	%p4, %r10, %r6;
	or.pred  	%p5, %p3, %p4;
	@%p5 bra 	$L__BB8_2;
	cvta.to.global.u64 	%rd3, %rd1;
	cvta.to.global.u64 	%rd4, %rd2;
	mul.wide.s32 	%rd5, %r1, 4;
	add.s64 	%rd6, %rd3, %rd5;
	ld.global.f32 	%f1, [%rd6];
	mul.wide.s32 	%rd7, %r2, 4;
	add.s64 	%rd8, %rd4, %rd7;
	st.global.f32 	[%rd8], %f1;
$L__BB8_2:
	ret;

}
	// .globl	_Z27transpose_simple_201_kernelPKfPfiii
.visible .entry _Z27transpose_simple_201_kernelPKfPfiii(
	.param .u64 .ptr .align 1 _Z27transpose_simple_201_kernelPKfPfiii_param_0,
	.param .u64 .ptr .align 1 _Z27transpose_simple_201_kernelPKfPfiii_param_1,
	.param .u32 _Z27transpose_simple_201_kernelPKfPfiii_param_2,
	.param .u32 _Z27transpose_simple_201_kernelPKfPfiii_param_3,
	.param .u32 _Z27transpose_simple_201_kernelPKfPfiii_param_4
)
{
	.reg .pred 	%p<6>;
	.reg .b32 	%r<22>;
	.reg .b32 	%f<2>;
	.reg .b64 	%rd<9>;

	ld.param.u64 	%rd1, [_Z27transpose_simple_201_kernelPKfPfiii_param_0];
	ld.param.u64 	%rd2, [_Z27transpose_simple_201_kernelPKfPfiii_param_1];
	ld.param.u32 	%r3, [_Z27transpose_simple_201_kernelPKfPfiii_param_2];
	ld.param.u32 	%r4, [_Z27transpose_simple_201_kernelPKfPfiii_param_3];
	ld.param.u32 	%r6, [_Z27transpose_simple_201_kernelPKfPfiii_param_4];
	mov.u32 	%r7, %ctaid.x;
	mov.u32 	%r8, %ntid.x;
	mov.u32 	%r9, %tid.x;
	mad.lo.s32 	%r10, %r7, %r8, %r9;
	mov.u32 	%r11, %ctaid.y;
	mov.u32 	%r12, %ntid.y;
	mov.u32 	%r13, %tid.y;
	mad.lo.s32 	%r14, %r11, %r12, %r13;
	mov.u32 	%r16, %ctaid.z;
	mov.u32 	%r17, %ntid.z;
	mov.u32 	%r18, %tid.z;
	mad.lo.s32 	%r19, %r16, %r17, %r18;
	mad.lo.s32 	%r20, %r4, %r19, %r14;
	mad.lo.s32 	%r1, %r20, %r6, %r10;
	mul.lo.s32 	%r21, %r3, %r10;
	mad.lo.s32 	%r2, %r21, %r4, %r20;
	setp.ge.s32 	%p1, %r19, %r3;
	setp.ge.s32 	%p2, %r14, %r4;
	or.pred  	%p3, %p1, %p2;
	setp.ge.s32 	%p4, %r10, %r6;
	or.pred  	%p5, %p3, %p4;
	@%p5 bra 	$L__BB9_2;
	cvta.to.global.u64 	%rd3, %rd1;
	cvta.to.global.u64 	%rd4, %rd2;
	mul.wide.s32 	%rd5, %r1, 4;
	add.s64 	%rd6, %rd3, %rd5;
	ld.global.f32 	%f1, [%rd6];
	mul.wide.s32 	%rd7, %r2, 4;
	add.s64 	%rd8, %rd4, %rd7;
	st.global.f32 	[%rd8], %f1;
$L__BB9_2:
	ret;

}
	// .globl	_Z27transpose_simple_210_kernelPKfPfiii
.visible .entry _Z27transpose_simple_210_kernelPKfPfiii(
	.param .u64 .ptr .align 1 _Z27transpose_simple_210_kernelPKfPfiii_param_0,
	.param .u64 .ptr .align 1 _Z27transpose_simple_210_kernelPKfPfiii_param_1,
	.param .u32 _Z27transpose_simple_210_kernelPKfPfiii_param_2,
	.param .u32 _Z27transpose_simple_210_kernelPKfPfiii_param_3,
	.param .u32 _Z27transpose_simple_210_kernelPKfPfiii_param_4
)
{
	.reg .pred 	%p<6>;
	.reg .b32 	%r<22>;
	.reg .b32 	%f<2>;
	.reg .b64 	%rd<9>;

	ld.param.u64 	%rd1, [_Z27transpose_simple_210_kernelPKfPfiii_param_0];
	ld.param.u64 	%rd2, [_Z27transpose_simple_210_kernelPKfPfiii_param_1];
	ld.param.u32 	%r3, [_Z27transpose_simple_210_kernelPKfPfiii_param_2];
	ld.param.u32 	%r4, [_Z27transpose_simple_210_kernelPKfPfiii_param_3];
	ld.param.u32 	%r6, [_Z27transpose_simple_210_kernelPKfPfiii_param_4];
	mov.u32 	%r7, %ctaid.x;
	mov.u32 	%r8, %ntid.x;
	mov.u32 	%r9, %tid.x;
	mad.lo.s32 	%r10, %r7, %r8, %r9;
	mov.u32 	%r11, %ctaid.y;
	mov.u32 	%r12, %ntid.y;
	mov.u32 	%r13, %tid.y;
	mad.lo.s32 	%r14, %r11, %r12, %r13;
	mov.u32 	%r16, %ctaid.z;
	mov.u32 	%r17, %ntid.z;
	mov.u32 	%r18, %tid.z;
	mad.lo.s32 	%r19, %r16, %r17, %r18;
	mad.lo.s32 	%r20, %r4, %r19, %r14;
	mad.lo.s32 	%r1, %r20, %r6, %r10;
	mad.lo.s32 	%r21, %r4, %r10, %r14;
	mad.lo.s32 	%r2, %r21, %r3, %r19;
	setp.ge.s32 	%p1, %r19, %r3;
	setp.ge.s32 	%p2, %r14, %r4;
	or.pred  	%p3, %p1, %p2;
	setp.ge.s32 	%p4, %r10, %r6;
	or.pred  	%p5, %p3, %p4;
	@%p5 bra 	$L__BB10_2;
	cvta.to.global.u64 	%rd3, %rd1;
	cvta.to.global.u64 	%rd4, %rd2;
	mul.wide.s32 	%rd5, %r1, 4;
	add.s64 	%rd6, %rd3, %rd5;
	ld.global.f32 	%f1, [%rd6];
	mul.wide.s32 	%rd7, %r2, 4;
	add.s64 	%rd8, %rd4, %rd7;
	st.global.f32 	[%rd8], %f1;
$L__BB10_2:
	ret;

}
	// .globl	_Z24transpose_shm_012_kernelPKfPfiii
.visible .entry _Z24transpose_shm_012_kernelPKfPfiii(
	.param .u64 .ptr .align 1 _Z24transpose_shm_012_kernelPKfPfiii_param_0,
	.param .u64 .ptr .align 1 _Z24transpose_shm_012_kernelPKfPfiii_param_1,
	.param .u32 _Z24transpose_shm_012_kernelPKfPfiii_param_2,
	.param .u32 _Z24transpose_shm_012_kernelPKfPfiii_param_3,
	.param .u32 _Z24transpose_shm_012_kernelPKfPfiii_param_4
)
{
	.reg .pred 	%p<8>;
	.reg .b32 	%r<29>;
	.reg .b32 	%f<3>;
	.reg .b64 	%rd<9>;
	// demoted variable
	.shared .align 4 .b8 _ZZ24transpose_shm_012_kernelPKfPfiiiE6buffer[2048];
	ld.param.u64 	%rd1, [_Z24transpose_shm_012_kernelPKfPfiii_param_0];
	ld.param.u64 	%rd2, [_Z24transpose_shm_012_kernelPKfPfiii_param_1];
	ld.param.u32 	%r7, [_Z24transpose_shm_012_kernelPKfPfiii_param_2];
	ld.param.u32 	%r8, [_Z24transpose_shm_012_kernelPKfPfiii_param_3];
	ld.param.u32 	%r6, [_Z24transpose_shm_012_kernelPKfPfiii_param_4];
	mov.u32 	%r9, %ctaid.x;
	shl.b32 	%r10, %r9, 3;
	mov.u32 	%r11, %tid.x;
	add.s32 	%r1, %r10, %r11;
	mov.u32 	%r12, %ctaid.y;
	shl.b32 	%r13, %r12, 3;
	mov.u32 	%r14, %tid.y;
	add.s32 	%r15, %r13, %r14;
	mov.u32 	%r16, %ctaid.z;
	shl.b32 	%r17, %r16, 3;
	mov.u32 	%r18, %tid.z;
	add.s32 	%r3, %r17, %r18;
	setp.lt.s32 	%p2, %r3, %r7;
	setp.lt.s32 	%p3, %r15, %r8;
	and.pred  	%p4, %p2, %p3;
	setp.lt.s32 	%p5, %r1, %r6;
	and.pred  	%p1, %p4, %p5;
	shl.b32 	%r19, %r18, 8;
	mov.u32 	%r20, _ZZ24transpose_shm_012_kernelPKfPfiiiE6buffer;
	add.s32 	%r21, %r20, %r19;
	shl.b32 	%r22, %r14, 5;
	add.s32 	%r23, %r21, %r22;
	shl.b32 	%r24, %r11, 2;
	add.s32 	%r4, %r23, %r24;
	not.pred 	%p6, %p1;
	@%p6 bra 	$L__BB11_2;
	cvta.to.global.u64 	%rd3, %rd1;
	mad.lo.s32 	%r25, %r8, %r3, %r15;
	mad.lo.s32 	%r26, %r25, %r6, %r1;
	mul.wide.s32 	%rd4, %r26, 4;
	add.s64 	%rd5, %rd3, %rd4;
	ld.global.f32 	%f1, [%rd5];
	st.shared.f32 	[%r4], %f1;
$L__BB11_2:
	bar.sync 	0;
	@%p6 bra 	$L__BB11_4;
	mad.lo.s32 	%r27, %r8, %r3, %r15;
	mad.lo.s32 	%r28, %r27, %r6, %r1;
	ld.shared.f32 	%f2, [%r4];
	cvta.to.global.u64 	%rd6, %rd2;
	mul.wide.s32 	%rd7, %r28, 4;
	add.s64 	%rd8, %rd6, %rd7;
	st.global.f32 	[%rd8], %f2;
$L__BB11_4:
	ret;

}
	// .globl	_Z24transpose_shm_021_kernelPKfPfiii
.visible .entry _Z24transpose_shm_021_kernelPKfPfiii(
	.param .u64 .ptr .align 1 _Z24transpose_shm_021_kernelPKfPfiii_param_0,
	.param .u64 .ptr .align 1 _Z24transpose_shm_021_kernelPKfPfiii_param_1,
	.param .u32 _Z24transpose_shm_021_kernelPKfPfiii_param_2,
	.param .u32 _Z24transpose_shm_021_kernelPKfPfiii_param_3,
	.param .u32 _Z24transpose_shm_021_kernelPKfPfiii_param_4
)
{
	.reg .pred 	%p<11>;
	.reg .b32 	%r<33>;
	.reg .b32 	%f<3>;
	.reg .b64 	%rd<9>;
	// demoted variable
	.shared .align 4 .b8 _ZZ24transpose_shm_021_kernelPKfPfiiiE6buffer[2048];
	ld.param.u64 	%rd1, [_Z24transpose_shm_021_kernelPKfPfiii_param_0];
	ld.param.u64 	%rd2, [_Z24transpose_shm_021_kernelPKfPfiii_param_1];
	ld.param.u32 	%r7, [_Z24transpose_shm_021_kernelPKfPfiii_param_2];
	ld.param.u32 	%r10, [_Z24transpose_shm_021_kernelPKfPfiii_param_3];
	ld.param.u32 	%r9, [_Z24transpose_shm_021_kernelPKfPfiii_param_4];
	mov.u32 	%r11, %ctaid.x;
	shl.b32 	%r12, %r11, 3;
	mov.u32 	%r1, %tid.x;
	add.s32 	%r2, %r12, %r1;
	mov.u32 	%r13, %ctaid.y;
	shl.b32 	%r14, %r13, 3;
	mov.u32 	%r3, %tid.y;
	add.s32 	%r15, %r14, %r3;
	mov.u32 	%r16, %ctaid.z;
	shl.b32 	%r17, %r16, 3;
	mov.u32 	%r18, %tid.z;
	add.s32 	%r5, %r17, %r18;
	setp.ge.s32 	%p1, %r5, %r7;
	setp.ge.s32 	%p2, %r15, %r10;
	or.pred  	%p3, %p1, %p2;
	setp.ge.s32 	%p4, %r2, %r9;
	shl.b32 	%r19, %r18, 8;
	mov.u32 	%r20, _ZZ24transpose_shm_021_kernelPKfPfiiiE6buffer;
	add.s32 	%r6, %r20, %r19;
	or.pred  	%p5, %p3, %p4;
	@%p5 bra 	$L__BB12_2;
	cvta.to.global.u64 	%rd3, %rd1;
	mad.lo.s32 	%r21, %r10, %r5, %r15;
	mad.lo.s32 	%r22, %r21, %r9, %r2;
	mul.wide.s32 	%rd4, %r22, 4;
	add.s64 	%rd5, %rd3, %rd4;
	ld.global.f32 	%f1, [%rd5];
	shl.b32 	%r23, %r1, 5;
	add.s32 	%r24, %r6, %r23;
	shl.b32 	%r25, %r3, 2;
	add.s32 	%r26, %r24, %r25;
	st.shared.f32 	[%r26], %f1;
$L__BB12_2:
	setp.ge.s32 	%p6, %r5, %r7;
	bar.sync 	0;
	setp.ge.s32 	%p7, %r15, %r9;
	or.pred  	%p8, %p6, %p7;
	setp.ge.s32 	%p9, %r2, %r10;
	or.pred  	%p10, %p9, %p8;
	@%p10 bra 	$L__BB12_4;
	mad.lo.s32 	%r27, %r9, %r5, %r2;
	mad.lo.s32 	%r28, %r27, %r10, %r15;
	shl.b32 	%r29, %r3, 5;
	add.s32 	%r30, %r6, %r29;
	shl.b32 	%r31, %r1, 2;
	add.s32 	%r32, %r30, %r31;
	ld.shared.f32 	%f2, [%r32];
	cvta.to.global.u64 	%rd6, %rd2;
	mul.wide.s32 	%rd7, %r28, 4;
	add.s64 	%rd8, %rd6, %rd7;
	st.global.f32 	[%rd8], %f2;
$L__BB12_4:
	ret;

}
	// .globl	_Z24transpose_shm_102_kernelPKfPfiii
.visible .entry _Z24transpose_shm_102_kernelPKfPfiii(
	.param .u64 .ptr .align 1 _Z24transpose_shm_102_kernelPKfPfiii_param_0,
	.param .u64 .ptr .align 1 _Z24transpose_shm_102_kernelPKfPfiii_param_1,
	.param .u32 _Z24transpose_shm_102_kernelPKfPfiii_param_2,
	.param .u32 _Z24transpose_shm_102_kernelPKfPfiii_param_3,
	.param .u32 _Z24transpose_shm_102_kernelPKfPfiii_param_4
)
{
	.reg .pred 	%p<11>;
	.reg .b32 	%r<36>;
	.reg .b32 	%f<3>;
	.reg .b64 	%rd<9>;
	// demoted variable
	.shared .align 4 .b8 _ZZ24transpose_shm_102_kernelPKfPfiiiE6buffer[2048];
	ld.param.u64 	%rd1, [_Z24transpose_shm_102_kernelPKfPfiii_param_0];
	ld.param.u64 	%rd2, [_Z24transpose_shm_102_kernelPKfPfiii_param_1];
	ld.param.u32 	%r7, [_Z24transpose_shm_102_kernelPKfPfiii_param_2];
	ld.param.u32 	%r10, [_Z24transpose_shm_102_kernelPKfPfiii_param_3];
	ld.param.u32 	%r9, [_Z24transpose_shm_102_kernelPKfPfiii_param_4];
	mov.u32 	%r11, %ctaid.x;
	shl.b32 	%r12, %r11, 3;
	mov.u32 	%r1, %tid.x;
	add.s32 	%r2, %r12, %r1;
	mov.u32 	%r13, %ctaid.y;
	shl.b32 	%r14, %r13, 3;
	mov.u32 	%r3, %tid.y;
	add.s32 	%r15, %r14, %r3;
	mov.u32 	%r16, %ctaid.z;
	shl.b32 	%r17, %r16, 3;
	mov.u32 	%r5, %tid.z;
	add.s32 	%r6, %r17, %r5;
	setp.ge.s32 	%p1, %r6, %r7;
	setp.ge.s32 	%p2, %r15, %r10;
	or.pred  	%p3, %p1, %p2;
	setp.ge.s32 	%p4, %r2, %r9;
	or.pred  	%p5, %p3, %p4;
	@%p5 bra 	$L__BB13_2;
	cvta.to.global.u64 	%rd3, %rd1;
	mad.lo.s32 	%r18, %r10, %r6, %r15;
	mad.lo.s32 	%r19, %r18, %r9, %r2;
	mul.wide.s32 	%rd4, %r19, 4;
	add.s64 	%rd5, %rd3, %rd4;
	ld.global.f32 	%f1, [%rd5];
	shl.b32 	%r20, %r3, 8;
	mov.u32 	%r21, _ZZ24transpose_shm_102_kernelPKfPfiiiE6buffer;
	add.s32 	%r22, %r21, %r20;
	shl.b32 	%r23, %r5, 5;
	add.s32 	%r24, %r22, %r23;
	shl.b32 	%r25, %r1, 2;
	add.s32 	%r26, %r24, %r25;
	st.shared.f32 	[%r26], %f1;
$L__BB13_2:
	setp.ge.s32 	%p6, %r2, %r9;
	bar.sync 	0;
	setp.ge.s32 	%p7, %r6, %r10;
	setp.ge.s32 	%p8, %r15, %r7;
	or.pred  	%p9, %p7, %p8;
	or.pred  	%p10, %p9, %p6;
	@%p10 bra 	$L__BB13_4;
	mad.lo.s32 	%r27, %r7, %r15, %r6;
	mad.lo.s32 	%r28, %r27, %r9, %r2;
	shl.b32 	%r29, %r5, 8;
	mov.u32 	%r30, _ZZ24transpose_shm_102_kernelPKfPfiiiE6buffer;
	add.s32 	%r31, %r30, %r29;
	shl.b32 	%r32, %r3, 5;
	add.s32 	%r33, %r31, %r32;
	shl.b32 	%r34, %r1, 2;
	add.s32 	%r35, %r33, %r34;
	ld.shared.f32 	%f2, [%r35];
	cvta.to.global.u64 	%rd6, %rd2;
	mul.wide.s32 	%rd7, %r28, 4;
	add.s64 	%rd8, %rd6, %rd7;
	st.global.f32 	[%rd8], %f2;
$L__BB13_4:
	ret;

}
	// .globl	_Z24transpose_shm_120_kernelPKfPfiii
.visible .entry _Z24transpose_shm_120_kernelPKfPfiii(
	.param .u64 .ptr .align 1 _Z24transpose_shm_120_kernelPKfPfiii_param_0,
	.param .u64 .ptr .align 1 _Z24transpose_shm_120_kernelPKfPfiii_param_1,
	.param .u32 _Z24transpose_shm_120_kernelPKfPfiii_param_2,
	.param .u32 _Z24transpose_shm_120_kernelPKfPfiii_param_3,
	.param .u32 _Z24transpose_shm_120_kernelPKfPfiii_param_4
)
{
	.reg .pred 	%p<11>;
	.reg .b32 	%r<39>;
	.reg .b32 	%f<3>;
	.reg .b64 	%rd<9>;
	// demoted variable
	.shared .align 4 .b8 _ZZ24transpose_shm_120_kernelPKfPfiiiE6buffer[2048];
	ld.param.u64 	%rd1, [_Z24transpose_shm_120_kernelPKfPfiii_param_0];
	ld.param.u64 	%rd2, [_Z24transpose_shm_120_kernelPKfPfiii_param_1];
	ld.param.u32 	%r13, [_Z24transpose_shm_120_kernelPKfPfiii_param_2];
	ld.param.u32 	%r16, [_Z24transpose_shm_120_kernelPKfPfiii_param_3];
	ld.param.u32 	%r15, [_Z24transpose_shm_120_kernelPKfPfiii_param_4];
	mov.u32 	%r17, %ctaid.x;
	shl.b32 	%r1, %r17, 3;
	mov.u32 	%r2, %tid.x;
	add.s32 	%r3, %r1, %r2;
	mov.u32 	%r18, %ctaid.y;
	shl.b32 	%r4, %r18, 3;
	mov.u32 	%r5, %tid.y;
	add.s32 	%r19, %r4, %r5;
	mov.u32 	%r20, %ctaid.z;
	shl.b32 	%r7, %r20, 3;
	mov.u32 	%r8, %tid.z;
	add.s32 	%r9, %r7, %r8;
	setp.ge.s32 	%p1, %r9, %r13;
	setp.ge.s32 	%p2, %r19, %r16;
	or.pred  	%p3, %p1, %p2;
	setp.ge.s32 	%p4, %r3, %r15;
	or.pred  	%p5, %p3, %p4;
	@%p5 bra 	$L__BB14_2;
	cvta.to.global.u64 	%rd3, %rd1;
	mad.lo.s32 	%r21, %r16, %r9, %r19;
	mad.lo.s32 	%r22, %r21, %r15, %r3;
	mul.wide.s32 	%rd4, %r22, 4;
	add.s64 	%rd5, %rd3, %rd4;
	ld.global.f32 	%f1, [%rd5];
	shl.b32 	%r23, %r5, 8;
	mov.u32 	%r24, _ZZ24transpose_shm_120_kernelPKfPfiiiE6buffer;
	add.s32 	%r25, %r24, %r23;
	shl.b32 	%r26, %r2, 5;
	add.s32 	%r27, %r25, %r26;
	shl.b32 	%r28, %r8, 2;
	add.s32 	%r29, %r27, %r28;
	st.shared.f32 	[%r29], %f1;
$L__BB14_2:
	bar.sync 	0;
	add.s32 	%r10, %r7, %r2;
	add.s32 	%r11, %r1, %r5;
	add.s32 	%r12, %r4, %r8;
	setp.ge.s32 	%p6, %r12, %r16;
	setp.ge.s32 	%p7, %r11, %r15;
	or.pred  	%p8, %p6, %p7;
	setp.ge.s32 	%p9, %r10, %r13;
	or.pred  	%p10, %p9, %p8;
	@%p10 bra 	$L__BB14_4;
	mad.lo.s32 	%r30, %r15, %r12, %r11;
	mad.lo.s32 	%r31, %r30, %r13, %r10;
	shl.b32 	%r32, %r8, 8;
	mov.u32 	%r33, _ZZ24transpose_shm_120_kernelPKfPfiiiE6buffer;
	add.s32 	%r34, %r33, %r32;
	shl.b32 	%r35, %r5, 5;
	add.s32 	%r36, %r34, %r35;
	shl.b32 	%r37, %r2, 2;
	add.s32 	%r38, %r36, %r37;
	ld.shared.f32 	%f2, [%r38];
	cvta.to.global.u64 	%rd6, %rd2;
	mul.wide.s32 	%rd7, %r31, 4;
	add.s64 	%rd8, %rd6, %rd7;
	st.global.f32 	[%rd8], %f2;
$L__BB14_4:
	ret;

}
	// .globl	_Z24transpose_shm_201_kernelPKfPfiii
.visible .entry _Z24transpose_shm_201_kernelPKfPfiii(
	.param .u64 .ptr .align 1 _Z24transpose_shm_201_kernelPKfPfiii_param_0,
	.param .u64 .ptr .align 1 _Z24transpose_shm_201_kernelPKfPfiii_param_1,
	.param .u32 _Z24transpose_shm_201_kernelPKfPfiii_param_2,
	.param .u32 _Z24transpose_shm_201_kernelPKfPfiii_param_3,
	.param .u32 _Z24transpose_shm_201_kernelPKfPfiii_param_4
)
{
	.reg .pred 	%p<11>;
	.reg .b32 	%r<36>;
	.reg .b32 	%f<3>;
	.reg .b64 	%rd<9>;
	// demoted variable
	.shared .align 4 .b8 _ZZ24transpose_shm_201_kernelPKfPfiiiE6buffer[2048];
	ld.param.u64 	%rd1, [_Z24transpose_shm_201_kernelPKfPfiii_param_0];
	ld.param.u64 	%rd2, [_Z24transpose_shm_201_kernelPKfPfiii_param_1];
	ld.param.u32 	%r7, [_Z24transpose_shm_201_kernelPKfPfiii_param_2];
	ld.param.u32 	%r10, [_Z24transpose_shm_201_kernelPKfPfiii_param_3];
	ld.param.u32 	%r9, [_Z24transpose_shm_201_kernelPKfPfiii_param_4];
	mov.u32 	%r11, %ctaid.x;
	shl.b32 	%r12, %r11, 3;
	mov.u32 	%r1, %tid.x;
	add.s32 	%r2, %r12, %r1;
	mov.u32 	%r13, %ctaid.y;
	shl.b32 	%r14, %r13, 3;
	mov.u32 	%r3, %tid.y;
	add.s32 	%r15, %r14, %r3;
	mov.u32 	%r16, %ctaid.z;
	shl.b32 	%r17, %r16, 3;
	mov.u32 	%r5, %tid.z;
	add.s32 	%r6, %r17, %r5;
	setp.ge.s32 	%p1, %r6, %r7;
	setp.ge.s32 	%p2, %r15, %r10;
	or.pred  	%p3, %p1, %p2;
	setp.ge.s32 	%p4, %r2, %r9;
	or.pred  	%p5, %p3, %p4;
	@%p5 bra 	$L__BB15_2;
	cvta.to.global.u64 	%rd3, %rd1;
	mad.lo.s32 	%r18, %r10, %r2, %r6;
	mad.lo.s32 	%r19, %r18, %r9, %r15;
	mul.wide.s32 	%rd4, %r19, 4;
	add.s64 	%rd5, %rd3, %rd4;
	ld.global.f32 	%f1, [%rd5];
	shl.b32 	%r20, %r1, 8;
	mov.u32 	%r21, _ZZ24transpose_shm_201_kernelPKfPfiiiE6buffer;
	add.s32 	%r22, %r21, %r20;
	shl.b32 	%r23, %r5, 5;
	add.s32 	%r24, %r22, %r23;
	shl.b32 	%r25, %r3, 2;
	add.s32 	%r26, %r24, %r25;
	st.shared.f32 	[%r26], %f1;
$L__BB15_2:
	bar.sync 	0;
	setp.ge.s32 	%p6, %r6, %r9;
	setp.ge.s32 	%p7, %r15, %r7;
	or.pred  	%p8, %p6, %p7;
	setp.ge.s32 	%p9, %r2, %r10;
	or.pred  	%p10, %p9, %p8;
	@%p10 bra 	$L__BB15_4;
	mad.lo.s32 	%r27, %r7, %r6, %r15;
	mad.lo.s32 	%r28, %r27, %r10, %r2;
	shl.b32 	%r29, %r5, 8;
	mov.u32 	%r30, _ZZ24transpose_shm_201_kernelPKfPfiiiE6buffer;
	add.s32 	%r31, %r30, %r29;
	shl.b32 	%r32, %r3, 5;
	add.s32 	%r33, %r31, %r32;
	shl.b32 	%r34, %r1, 2;
	add.s32 	%r35, %r33, %r34;
	ld.shared.f32 	%f2, [%r35];
	cvta.to.global.u64 	%rd6, %rd2;
	mul.wide.s32 	%rd7, %r28, 4;
	add.s64 	%rd8, %rd6, %rd7;
	st.global.f32 	[%rd8], %f2;
$L__BB15_4:
	ret;

}
	// .globl	_Z24transpose_shm_210_kernelPKfPfiii
.visible .entry _Z24transpose_shm_210_kernelPKfPfiii(
	.param .u64 .ptr .align 1 _Z24transpose_shm_210_kernelPKfPfiii_param_0,
	.param .u64 .ptr .align 1 _Z24transpose_shm_210_kernelPKfPfiii_param_1,
	.param .u32 _Z24transpose_shm_210_kernelPKfPfiii_param_2,
	.param .u32 _Z24transpose_shm_210_kernelPKfPfiii_param_3,
	.param .u32 _Z24transpose_shm_210_kernelPKfPfiii_param_4
)
{
	.reg .pred 	%p<11>;
	.reg .b32 	%r<36>;
	.reg .b32 	%f<3>;
	.reg .b64 	%rd<9>;
	// demoted variable
	.shared .align 4 .b8 _ZZ24transpose_shm_210_kernelPKfPfiiiE6buffer[2048];
	ld.param.u64 	%rd1, [_Z24transpose_shm_210_kernelPKfPfiii_param_0];
	ld.param.u64 	%rd2, [_Z24transpose_shm_210_kernelPKfPfiii_param_1];
	ld.param.u32 	%r7, [_Z24transpose_shm_210_kernelPKfPfiii_param_2];
	ld.param.u32 	%r10, [_Z24transpose_shm_210_kernelPKfPfiii_param_3];
	ld.param.u32 	%r9, [_Z24transpose_shm_210_kernelPKfPfiii_param_4];
	mov.u32 	%r11, %ctaid.x;
	shl.b32 	%r12, %r11, 3;
	mov.u32 	%r1, %tid.x;
	add.s32 	%r2, %r12, %r1;
	mov.u32 	%r13, %ctaid.y;
	shl.b32 	%r14, %r13, 3;
	mov.u32 	%r3, %tid.y;
	add.s32 	%r15, %r14, %r3;
	mov.u32 	%r16, %ctaid.z;
	shl.b32 	%r17, %r16, 3;
	mov.u32 	%r5, %tid.z;
	add.s32 	%r6, %r17, %r5;
	setp.ge.s32 	%p1, %r6, %r7;
	setp.ge.s32 	%p2, %r15, %r10;
	or.pred  	%p3, %p1, %p2;
	setp.ge.s32 	%p4, %r2, %r9;
	or.pred  	%p5, %p3, %p4;
	@%p5 bra 	$L__BB16_2;
	cvta.to.global.u64 	%rd3, %rd1;
	mad.lo.s32 	%r18, %r10, %r6, %r15;
	mad.lo.s32 	%r19, %r18, %r9, %r2;
	mul.wide.s32 	%rd4, %r19, 4;
	add.s64 	%rd5, %rd3, %rd4;
	ld.global.f32 	%f1, [%rd5];
	shl.b32 	%r20, %r1, 8;
	mov.u32 	%r21, _ZZ24transpose_shm_210_kernelPKfPfiiiE6buffer;
	add.s32 	%r22, %r21, %r20;
	shl.b32 	%r23, %r3, 5;
	add.s32 	%r24, %r22, %r23;
	shl.b32 	%r25, %r5, 2;
	add.s32 	%r26, %r24, %r25;
	st.shared.f32 	[%r26], %f1;
$L__BB16_2:
	setp.ge.s32 	%p6, %r15, %r10;
	bar.sync 	0;
	setp.ge.s32 	%p7, %r6, %r9;
	or.pred  	%p8, %p7, %p6;
	setp.ge.s32 	%p9, %r2, %r7;
	or.pred  	%p10, %p9, %p8;
	@%p10 bra 	$L__BB16_4;
	mad.lo.s32 	%r27, %r10, %r2, %r15;
	mad.lo.s32 	%r28, %r27, %r7, %r6;
	shl.b32 	%r29, %r5, 8;
	mov.u32 	%r30, _ZZ24transpose_shm_210_kernelPKfPfiiiE6buffer;
	add.s32 	%r31, %r30, %r29;
	shl.b32 	%r32, %r3, 5;
	add.s32 	%r33, %r31, %r32;
	shl.b32 	%r34, %r1, 2;
	add.s32 	%r35, %r33, %r34;
	ld.shared.f32 	%f2, [%r35];
	cvta.to.global.u64 	%rd6, %rd2;
	mul.wide.s32 	%rd7, %r28, 4;
	add.s64 	%rd8, %rd6, %rd7;
	st.global.f32 	[%rd8], %f2;
$L__BB16_4:
	ret;

}
	// .globl	_Z25transpose_shm_kernel_tmplILi0ELi1ELi2EEvPKfPfiii
.visible .entry _Z25transpose_shm_kernel_tmplILi0ELi1ELi2EEvPKfPfiii(
	.param .u64 .ptr .align 1 _Z25transpose_shm_kernel_tmplILi0ELi1ELi2EEvPKfPfiii_param_0,
	.param .u64 .ptr .align 1 _Z25transpose_shm_kernel_tmplILi0ELi1ELi2EEvPKfPfiii_param_1,
	.param .u32 _Z25transpose_shm_kernel_tmplILi0ELi1ELi2EEvPKfPfiii_param_2,
	.param .u32 _Z25transpose_shm_kernel_tmplILi0ELi1ELi2EEvPKfPfiii_param_3,
	.param .u32 _Z25transpose_shm_kernel_tmplILi0ELi1ELi2EEvPKfPfiii_param_4
)
{
	.reg .pred 	%p<8>;
	.reg .b32 	%r<29>;
	.reg .b32 	%f<3>;
	.reg .b64 	%rd<9>;
	// demoted variable
	.shared .align 4 .b8 _ZZ25transpose_shm_kernel_tmplILi0ELi1ELi2EEvPKfPfiiiE6buffer[2048];
	ld.param.u64 	%rd1, [_Z25transpose_shm_kernel_tmplILi0ELi1ELi2EEvPKfPfiii_param_0];
	ld.param.u64 	%rd2, [_Z25transpose_shm_kernel_tmplILi0ELi1ELi2EEvPKfPfiii_param_1];
	ld.param.u32 	%r7, [_Z25transpose_shm_kernel_tmplILi0ELi1ELi2EEvPKfPfiii_param_2];
	ld.param.u32 	%r8, [_Z25transpose_shm_kernel_tmplILi0ELi1ELi2EEvPKfPfiii_param_3];
	ld.param.u32 	%r6, [_Z25transpose_shm_kernel_tmplILi0ELi1ELi2EEvPKfPfiii_param_4];
	mov.u32 	%r9, %ctaid.x;
	shl.b32 	%r10, %r9, 3;
	mov.u32 	%r11, %tid.x;
	add.s32 	%r1, %r10, %r11;
	mov.u32 	%r12, %ctaid.y;
	shl.b32 	%r13, %r12, 3;
	mov.u32 	%r14, %tid.y;
	add.s32 	%r15, %r13, %r14;
	mov.u32 	%r16, %ctaid.z;
	shl.b32 	%r17, %r16, 3;
	mov.u32 	%r18, %tid.z;
	add.s32 	%r3, %r17, %r18;
	setp.lt.s32 	%p2, %r3, %r7;
	setp.lt.s32 	%p3, %r15, %r8;
	and.pred  	%p4, %p2, %p3;
	setp.lt.s32 	%p5, %r1, %r6;
	and.pred  	%p1, %p4, %p5;
	shl.b32 	%r19, %r18, 8;
	mov.u32 	%r20, _ZZ25transpose_shm_kernel_tmplILi0ELi1ELi2EEvPKfPfiiiE6buffer;
	add.s32 	%r21, %r20, %r19;
	shl.b32 	%r22, %r14, 5;
	add.s32 	%r23, %r21, %r22;
	shl.b32 	%r24, %r11, 2;
	add.s32 	%r4, %r23, %r24;
	not.pred 	%p6, %p1;
	@%p6 bra 	$L__BB17_2;
	cvta.to.global.u64 	%rd3, %rd1;
	mad.lo.s32 	%r25, %r8, %r3, %r15;
	mad.lo.s32 	%r26, %r25, %r6, %r1;
	mul.wide.s32 	%rd4, %r26, 4;
	add.s64 	%rd5, %rd3, %rd4;
	ld.global.f32 	%f1, [%rd5];
	st.shared.f32 	[%r4], %f1;
$L__BB17_2:
	bar.sync 	0;
	@%p6 bra 	$L__BB17_4;
	mad.lo.s32 	%r27, %r8, %r3, %r15;
	mad.lo.s32 	%r28, %r27, %r6, %r1;
	ld.shared.f32 	%f2, [%r4];
	cvta.to.global.u64 	%rd6, %rd2;
	mul.wide.s32 	%rd7, %r28, 4;
	add.s64 	%rd8, %rd6, %rd7;
	st.global.f32 	[%rd8], %f2;
$L__BB17_4:
	ret;

}
	// .globl	_Z25transpose_shm_kernel_tmplILi0ELi2ELi1EEvPKfPfiii
.visible .entry _Z25transpose_shm_kernel_tmplILi0ELi2ELi1EEvPKfPfiii(
	.param .u64 .ptr .align 1 _Z25transpose_shm_kernel_tmplILi0ELi2ELi1EEvPKfPfiii_param_0,
	.param .u64 .ptr .align 1 _Z25transpose_shm_kernel_tmplILi0ELi2ELi1EEvPKfPfiii_param_1,
	.param .u32 _Z25transpose_shm_kernel_tmplILi0ELi2ELi1EEvPKfPfiii_param_2,
	.param .u32 _Z25transpose_shm_kernel_tmplILi0ELi2ELi1EEvPKfPfiii_param_3,
	.param .u32 _Z25transpose_shm_kernel_tmplILi0ELi2ELi1EEvPKfPfiii_param_4
)
{
	.reg .pred 	%p<11>;
	.reg .b32 	%r<37>;
	.reg .b32 	%f<3>;
	.reg .b64 	%rd<9>;
	// demoted variable
	.shared .align 4 .b8 _ZZ25transpose_shm_kernel_tmplILi0ELi2ELi1EEvPKfPfiiiE6buffer[2048];
	ld.param.u64 	%rd1, [_Z25transpose_shm_kernel_tmplILi0ELi2ELi1EEvPKfPfiii_param_0];
	ld.param.u64 	%rd2, [_Z25transpose_shm_kernel_tmplILi0ELi2ELi1EEvPKfPfiii_param_1];
	ld.param.u32 	%r11, [_Z25transpose_shm_kernel_tmplILi0ELi2ELi1EEvPKfPfiii_param_2];
	ld.param.u32 	%r14, [_Z25transpose_shm_kernel_tmplILi0ELi2ELi1EEvPKfPfiii_param_3];
	ld.param.u32 	%r13, [_Z25transpose_shm_kernel_tmplILi0ELi2ELi1EEvPKfPfiii_param_4];
	mov.u32 	%r15, %ctaid.x;
	shl.b32 	%r1, %r15, 3;
	mov.u32 	%r2, %tid.x;
	add.s32 	%r3, %r1, %r2;
	mov.u32 	%r16, %ctaid.y;
	shl.b32 	%r4, %r16, 3;
	mov.u32 	%r5, %tid.y;
	add.s32 	%r17, %r4, %r5;
	mov.u32 	%r18, %ctaid.z;
	shl.b32 	%r19, %r18, 3;
	mov.u32 	%r20, %tid.z;
	add.s32 	%r7, %r19, %r20;
	setp.ge.s32 	%p1, %r7, %r11;
	setp.ge.s32 	%p2, %r17, %r14;
	or.pred  	%p3, %p1, %p2;
	setp.ge.s32 	%p4, %r3, %r13;
	shl.b32 	%r21, %r20, 8;
	mov.u32 	%r22, _ZZ25transpose_shm_kernel_tmplILi0ELi2ELi1EEvPKfPfiiiE6buffer;
	add.s32 	%r8, %r22, %r21;
	or.pred  	%p5, %p3, %p4;
	@%p5 bra 	$L__BB18_2;
	cvta.to.global.u64 	%rd3, %rd1;
	mad.lo.s32 	%r23, %r14, %r7, %r17;
	mad.lo.s32 	%r24, %r23, %r13, %r3;
	mul.wide.s32 	%rd4, %r24, 4;
	add.s64 	%rd5, %rd3, %rd4;
	ld.global.f32 	%f1, [%rd5];
	shl.b32 	%r25, %r2, 5;
	add.s32 	%r26, %r8, %r25;
	shl.b32 	%r27, %r5, 2;
	add.s32 	%r28, %r26, %r27;
	st.shared.f32 	[%r28], %f1;
$L__BB18_2:
	setp.ge.s32 	%p6, %r7, %r11;
	bar.sync 	0;
	add.s32 	%r29, %r4, %r2;
	add.s32 	%r10, %r1, %r5;
	setp.ge.s32 	%p7, %r10, %r13;
	or.pred  	%p8, %p6, %p7;
	setp.ge.s32 	%p9, %r29, %r14;
	or.pred  	%p10, %p8, %p9;
	@%p10 bra 	$L__BB18_4;
	mad.lo.s32 	%r31, %r13, %r7, %r10;
	mad.lo.s32 	%r32, %r31, %r14, %r29;
	shl.b32 	%r33, %r5, 5;
	add.s32 	%r34, %r8, %r33;
	shl.b32 	%r35, %r2, 2;
	add.s32 	%r36, %r34, %r35;
	ld.shared.f32 	%f2, [%r36];
	cvta.to.global.u64 	%rd6, %rd2;
	mul.wide.s32 	%rd7, %r32, 4;
	add.s64 	%rd8, %rd6, %rd7;
	st.global.f32 	[%rd8], %f2;
$L__BB18_4:
	ret;

}
	// .globl	_Z25transpose_shm_kernel_tmplILi1ELi0ELi2EEvPKfPfiii
.visible .entry _Z25transpose_shm_kernel_tmplILi1ELi0ELi2EEvPKfPfiii(
	.param .u64 .ptr .align 1 _Z25transpose_shm_kernel_tmplILi1ELi0ELi2EEvPKfPfiii_param_0,
	.param .u64 .ptr .align 1 _Z25transpose_shm_kernel_tmplILi1ELi0ELi2EEvPKfPfiii_param_1,
	.param .u32 _Z25transpose_shm_kernel_tmplILi1ELi0ELi2EEvPKfPfiii_param_2,
	.param .u32 _Z25transpose_shm_kernel_tmplILi1ELi0ELi2EEvPKfPfiii_param_3,
	.param .u32 _Z25transpose_shm_kernel_tmplILi1ELi0ELi2EEvPKfPfiii_param_4
)
{
	.reg .pred 	%p<11>;
	.reg .b32 	%r<39>;
	.reg .b32 	%f<3>;
	.reg .b64 	%rd<9>;
	// demoted variable
	.shared .align 4 .b8 _ZZ25transpose_shm_kernel_tmplILi1ELi0ELi2EEvPKfPfiiiE6buffer[2048];
	ld.param.u64 	%rd1, [_Z25transpose_shm_kernel_tmplILi1ELi0ELi2EEvPKfPfiii_param_0];
	ld.param.u64 	%rd2, [_Z25transpose_shm_kernel_tmplILi1ELi0ELi2EEvPKfPfiii_param_1];
	ld.param.u32 	%r11, [_Z25transpose_shm_kernel_tmplILi1ELi0ELi2EEvPKfPfiii_param_2];
	ld.param.u32 	%r14, [_Z25transpose_shm_kernel_tmplILi1ELi0ELi2EEvPKfPfiii_param_3];
	ld.param.u32 	%r13, [_Z25transpose_shm_kernel_tmplILi1ELi0ELi2EEvPKfPfiii_param_4];
	mov.u32 	%r15, %ctaid.x;
	shl.b32 	%r16, %r15, 3;
	mov.u32 	%r1, %tid.x;
	add.s32 	%r2, %r16, %r1;
	mov.u32 	%r17, %ctaid.y;
	shl.b32 	%r3, %r17, 3;
	mov.u32 	%r4, %tid.y;
	add.s32 	%r18, %r3, %r4;
	mov.u32 	%r19, %ctaid.z;
	shl.b32 	%r6, %r19, 3;
	mov.u32 	%r7, %tid.z;
	add.s32 	%r8, %r6, %r7;
	setp.ge.s32 	%p1, %r8, %r11;
	setp.ge.s32 	%p2, %r18, %r14;
	or.pred  	%p3, %p1, %p2;
	setp.ge.s32 	%p4, %r2, %r13;
	or.pred  	%p5, %p3, %p4;
	@%p5 bra 	$L__BB19_2;
	cvta.to.global.u64 	%rd3, %rd1;
	mad.lo.s32 	%r20, %r14, %r8, %r18;
	mad.lo.s32 	%r21, %r20, %r13, %r2;
	mul.wide.s32 	%rd4, %r21, 4;
	add.s64 	%rd5, %rd3, %rd4;
	ld.global.f32 	%f1, [%rd5];
	shl.b32 	%r22, %r4, 8;
	mov.u32 	%r23, _ZZ25transpose_shm_kernel_tmplILi1ELi0ELi2EEvPKfPfiiiE6buffer;
	add.s32 	%r24, %r23, %r22;
	shl.b32 	%r25, %r7, 5;
	add.s32 	%r26, %r24, %r25;
	shl.b32 	%r27, %r1, 2;
	add.s32 	%r28, %r26, %r27;
	st.shared.f32 	[%r28], %f1;
$L__BB19_2:
	setp.ge.s32 	%p6, %r2, %r13;
	bar.sync 	0;
	add.s32 	%r29, %r6, %r4;
	add.s32 	%r10, %r3, %r7;
	setp.ge.s32 	%p7, %r10, %r14;
	setp.ge.s32 	%p8, %r29, %r11;
	or.pred  	%p9, %p7, %p8;
	or.pred  	%p10, %p9, %p6;
	@%p10 bra 	$L__BB19_4;
	mad.lo.s32 	%r30, %r11, %r10, %r29;
	mad.lo.s32 	%r31, %r30, %r13, %r2;
	shl.b32 	%r32, %r7, 8;
	mov.u32 	%r33, _ZZ25transpose_shm_kernel_tmplILi1ELi0ELi2EEvPKfPfiiiE6buffer;
	add.s32 	%r34, %r33, %r32;
	shl.b32 	%r35, %r4, 5;
	add.s32 	%r36, %r34, %r35;
	shl.b32 	%r37, %r1, 2;
	add.s32 	%r38, %r36, %r37;
	ld.shared.f32 	%f2, [%r38];
	cvta.to.global.u64 	%rd6, %rd2;
	mul.wide.s32 	%rd7, %r31, 4;
	add.s64 	%rd8, %rd6, %rd7;
	st.global.f32 	[%rd8], %f2;
$L__BB19_4:
	ret;

}
	// .globl	_Z25transpose_shm_kernel_tmplILi1ELi2ELi0EEvPKfPfiii
.visible .entry _Z25transpose_shm_kernel_tmplILi1ELi2ELi0EEvPKfPfiii(
	.param .u64 .ptr .align 1 _Z25transpose_shm_kernel_tmplILi1ELi2ELi0EEvPKfPfiii_param_0,
	.param .u64 .ptr .align 1 _Z25transpose_shm_kernel_tmplILi1ELi2ELi0EEvPKfPfiii_param_1,
	.param .u32 _Z25transpose_shm_kernel_tmplILi1ELi2ELi0EEvPKfPfiii_param_2,
	.param .u32 _Z25transpose_shm_kernel_tmplILi1ELi2ELi0EEvPKfPfiii_param_3,
	.param .u32 _Z25transpose_shm_kernel_tmplILi1ELi2ELi0EEvPKfPfiii_param_4
)
{
	.reg .pred 	%p<11>;
	.reg .b32 	%r<41>;
	.reg .b32 	%f<3>;
	.reg .b64 	%rd<9>;
	// demoted variable
	.shared .align 4 .b8 _ZZ25transpose_shm_kernel_tmplILi1ELi2ELi0EEvPKfPfiiiE6buffer[2048];
	ld.param.u64 	%rd1, [_Z25transpose_shm_kernel_tmplILi1ELi2ELi0EEvPKfPfiii_param_0];
	ld.param.u64 	%rd2, [_Z25transpose_shm_kernel_tmplILi1ELi2ELi0EEvPKfPfiii_param_1];
	ld.param.u32 	%r13, [_Z25transpose_shm_kernel_tmplILi1ELi2ELi0EEvPKfPfiii_param_2];
	ld.param.u32 	%r16, [_Z25transpose_shm_kernel_tmplILi1ELi2ELi0EEvPKfPfiii_param_3];
	ld.param.u32 	%r15, [_Z25transpose_shm_kernel_tmplILi1ELi2ELi0EEvPKfPfiii_param_4];
	mov.u32 	%r17, %ctaid.x;
	shl.b32 	%r1, %r17, 3;
	mov.u32 	%r2, %tid.x;
	add.s32 	%r3, %r1, %r2;
	mov.u32 	%r18, %ctaid.y;
	shl.b32 	%r4, %r18, 3;
	mov.u32 	%r5, %tid.y;
	add.s32 	%r19, %r4, %r5;
	mov.u32 	%r20, %ctaid.z;
	shl.b32 	%r7, %r20, 3;
	mov.u32 	%r8, %tid.z;
	add.s32 	%r9, %r7, %r8;
	setp.ge.s32 	%p1, %r9, %r13;
	setp.ge.s32 	%p2, %r19, %r16;
	or.pred  	%p3, %p1, %p2;
	setp.ge.s32 	%p4, %r3, %r15;
	or.pred  	%p5, %p3, %p4;
	@%p5 bra 	$L__BB20_2;
	cvta.to.global.u64 	%rd3, %rd1;
	mad.lo.s32 	%r21, %r16, %r9, %r19;
	mad.lo.s32 	%r22, %r21, %r15, %r3;
	mul.wide.s32 	%rd4, %r22, 4;
	add.s64 	%rd5, %rd3, %rd4;
	ld.global.f32 	%f1, [%rd5];
	shl.b32 	%r23, %r5, 8;
	mov.u32 	%r24, _ZZ25transpose_shm_kernel_tmplILi1ELi2ELi0EEvPKfPfiiiE6buffer;
	add.s32 	%r25, %r24, %r23;
	shl.b32 	%r26, %r2, 5;
	add.s32 	%r27, %r25, %r26;
	shl.b32 	%r28, %r8, 2;
	add.s32 	%r29, %r27, %r28;
	st.shared.f32 	[%r29], %f1;
$L__BB20_2:
	bar.sync 	0;
	add.s32 	%r30, %r7, %r2;
	add.s32 	%r11, %r1, %r5;
	add.s32 	%r12, %r4, %r8;
	setp.ge.s32 	%p6, %r12, %r16;
	setp.ge.s32 	%p7, %r11, %r15;
	or.pred  	%p8, %p6, %p7;
	setp.ge.s32 	%p9, %r30, %r13;
	or.pred  	%p10, %p8, %p9;
	@%p10 bra 	$L__BB20_4;
	mad.lo.s32 	%r32, %r15, %r12, %r11;
	mad.lo.s32 	%r33, %r32, %r13, %r30;
	shl.b32 	%r34, %r8, 8;
	mov.u32 	%r35, _ZZ25transpose_shm_kernel_tmplILi1ELi2ELi0EEvPKfPfiiiE6buffer;
	add.s32 	%r36, %r35, %r34;
	shl.b32 	%r37, %r5, 5;
	add.s32 	%r38, %r36, %r37;
	shl.b32 	%r39, %r2, 2;
	add.s32 	%r40, %r38, %r39;
	ld.shared.f32 	%f2, [%r40];
	cvta.to.global.u64 	%rd6, %rd2;
	mul.wide.s32 	%rd7, %r33, 4;
	add.s64 	%rd8, %rd6, %rd7;
	st.global.f32 	[%rd8], %f2;
$L__BB20_4:
	ret;

}
	// .globl	_Z25transpose_shm_kernel_tmplILi2ELi0ELi1EEvPKfPfiii
.visible .entry _Z25transpose_shm_kernel_tmplILi2ELi0ELi1EEvPKfPfiii(
	.param .u64 .ptr .align 1 _Z25transpose_shm_kernel_tmplILi2ELi0ELi1EEvPKfPfiii_param_0,
	.param .u64 .ptr .align 1 _Z25transpose_shm_kernel_tmplILi2ELi0ELi1EEvPKfPfiii_param_1,
	.param .u32 _Z25transpose_shm_kernel_tmplILi2ELi0ELi1EEvPKfPfiii_param_2,
	.param .u32 _Z25transpose_shm_kernel_tmplILi2ELi0ELi1EEvPKfPfiii_param_3,
	.param .u32 _Z25transpose_shm_kernel_tmplILi2ELi0ELi1EEvPKfPfiii_param_4
)
{
	.reg .pred 	%p<11>;
	.reg .b32 	%r<41>;
	.reg .b32 	%f<3>;
	.reg .b64 	%rd<9>;
	// demoted variable
	.shared .align 4 .b8 _ZZ25transpose_shm_kernel_tmplILi2ELi0ELi1EEvPKfPfiiiE6buffer[2048];
	ld.param.u64 	%rd1, [_Z25transpose_shm_kernel_tmplILi2ELi0ELi1EEvPKfPfiii_param_0];
	ld.param.u64 	%rd2, [_Z25transpose_shm_kernel_tmplILi2ELi0ELi1EEvPKfPfiii_param_1];
	ld.param.u32 	%r13, [_Z25transpose_shm_kernel_tmplILi2ELi0ELi1EEvPKfPfiii_param_2];
	ld.param.u32 	%r16, [_Z25transpose_shm_kernel_tmplILi2ELi0ELi1EEvPKfPfiii_param_3];
	ld.param.u32 	%r15, [_Z25transpose_shm_kernel_tmplILi2ELi0ELi1EEvPKfPfiii_param_4];
	mov.u32 	%r17, %ctaid.x;
	shl.b32 	%r1, %r17, 3;
	mov.u32 	%r2, %tid.x;
	add.s32 	%r3, %r1, %r2;
	mov.u32 	%r18, %ctaid.y;
	shl.b32 	%r4, %r18, 3;
	mov.u32 	%r5, %tid.y;
	add.s32 	%r19, %r4, %r5;
	mov.u32 	%r20, %ctaid.z;
	shl.b32 	%r7, %r20, 3;
	mov.u32 	%r8, %tid.z;
	add.s32 	%r9, %r7, %r8;
	setp.ge.s32 	%p1, %r9, %r13;
	setp.ge.s32 	%p2, %r19, %r16;
	or.pred  	%p3, %p1, %p2;
	setp.ge.s32 	%p4, %r3, %r15;
	or.pred  	%p5, %p3, %p4;
	@%p5 bra 	$L__BB21_2;
	cvta.to.global.u64 	%rd3, %rd1;
	mad.lo.s32 	%r21, %r16, %r9, %r19;
	mad.lo.s32 	%r22, %r21, %r15, %r3;
	mul.wide.s32 	%rd4, %r22, 4;
	add.s64 	%rd5, %rd3, %rd4;
	ld.global.f32 	%f1, [%rd5];
	shl.b32 	%r23, %r2, 8;
	mov.u32 	%r24, _ZZ25transpose_shm_kernel_tmplILi2ELi0ELi1EEvPKfPfiiiE6buffer;
	add.s32 	%r25, %r24, %r23;
	shl.b32 	%r26, %r8, 5;
	add.s32 	%r27, %r25, %r26;
	shl.b32 	%r28, %r5, 2;
	add.s32 	%r29, %r27, %r28;
	st.shared.f32 	[%r29], %f1;
$L__BB21_2:
	bar.sync 	0;
	add.s32 	%r30, %r4, %r2;
	add.s32 	%r31, %r7, %r5;
	add.s32 	%r12, %r1, %r8;
	setp.ge.s32 	%p6, %r12, %r15;
	setp.ge.s32 	%p7, %r31, %r13;
	or.pred  	%p8, %p6, %p7;
	setp.ge.s32 	%p9, %r30, %r16;
	or.pred  	%p10, %p8, %p9;
	@%p10 bra 	$L__BB21_4;
	mad.lo.s32 	%r32, %r13, %r12, %r31;
	mad.lo.s32 	%r33, %r32, %r16, %r30;
	shl.b32 	%r34, %r8, 8;
	mov.u32 	%r35, _ZZ25transpose_shm_kernel_tmplILi2ELi0ELi1EEvPKfPfiiiE6buffer;
	add.s32 	%r36, %r35, %r34;
	shl.b32 	%r37, %r5, 5;
	add.s32 	%r38, %r36, %r37;
	shl.b32 	%r39, %r2, 2;
	add.s32 	%r40, %r38, %r39;
	ld.shared.f32 	%f2, [%r40];
	cvta.to.global.u64 	%rd6, %rd2;
	mul.wide.s32 	%rd7, %r33, 4;
	add.s64 	%rd8, %rd6, %rd7;
	st.global.f32 	[%rd8], %f2;
$L__BB21_4:
	ret;

}
	// .globl	_Z25transpose_shm_kernel_tmplILi2ELi1ELi0EEvPKfPfiii
.visible .entry _Z25transpose_shm_kernel_tmplILi2ELi1ELi0EEvPKfPfiii(
	.param .u64 .ptr .align 1 _Z25transpose_shm_kernel_tmplILi2ELi1ELi0EEvPKfPfiii_param_0,
	.param .u64 .ptr .align 1 _Z25transpose_shm_kernel_tmplILi2ELi1ELi0EEvPKfPfiii_param_1,
	.param .u32 _Z25transpose_shm_kernel_tmplILi2ELi1ELi0EEvPKfPfiii_param_2,
	.param .u32 _Z25transpose_shm_kernel_tmplILi2ELi1ELi0EEvPKfPfiii_param_3,
	.param .u32 _Z25transpose_shm_kernel_tmplILi2ELi1ELi0EEvPKfPfiii_param_4
)
{
	.reg .pred 	%p<11>;
	.reg .b32 	%r<39>;
	.reg .b32 	%f<3>;
	.reg .b64 	%rd<9>;
	// demoted variable
	.shared .align 4 .b8 _ZZ25transpose_shm_kernel_tmplILi2ELi1ELi0EEvPKfPfiiiE6buffer[2048];
	ld.param.u64 	%rd1, [_Z25transpose_shm_kernel_tmplILi2ELi1ELi0EEvPKfPfiii_param_0];
	ld.param.u64 	%rd2, [_Z25transpose_shm_kernel_tmplILi2ELi1ELi0EEvPKfPfiii_param_1];
	ld.param.u32 	%r11, [_Z25transpose_shm_kernel_tmplILi2ELi1ELi0EEvPKfPfiii_param_2];
	ld.param.u32 	%r14, [_Z25transpose_shm_kernel_tmplILi2ELi1ELi0EEvPKfPfiii_param_3];
	ld.param.u32 	%r13, [_Z25transpose_shm_kernel_tmplILi2ELi1ELi0EEvPKfPfiii_param_4];
	mov.u32 	%r15, %ctaid.x;
	shl.b32 	%r1, %r15, 3;
	mov.u32 	%r2, %tid.x;
	add.s32 	%r3, %r1, %r2;
	mov.u32 	%r16, %ctaid.y;
	shl.b32 	%r17, %r16, 3;
	mov.u32 	%r4, %tid.y;
	add.s32 	%r18, %r17, %r4;
	mov.u32 	%r19, %ctaid.z;
	shl.b32 	%r6, %r19, 3;
	mov.u32 	%r7, %tid.z;
	add.s32 	%r8, %r6, %r7;
	setp.ge.s32 	%p1, %r8, %r11;
	setp.ge.s32 	%p2, %r18, %r14;
	or.pred  	%p3, %p1, %p2;
	setp.ge.s32 	%p4, %r3, %r13;
	or.pred  	%p5, %p3, %p4;
	@%p5 bra 	$L__BB22_2;
	cvta.to.global.u64 	%rd3, %rd1;
	mad.lo.s32 	%r20, %r14, %r8, %r18;
	mad.lo.s32 	%r21, %r20, %r13, %r3;
	mul.wide.s32 	%rd4, %r21, 4;
	add.s64 	%rd5, %rd3, %rd4;
	ld.global.f32 	%f1, [%rd5];
	shl.b32 	%r22, %r2, 8;
	mov.u32 	%r23, _ZZ25transpose_shm_kernel_tmplILi2ELi1ELi0EEvPKfPfiiiE6buffer;
	add.s32 	%r24, %r23, %r22;
	shl.b32 	%r25, %r4, 5;
	add.s32 	%r26, %r24, %r25;
	shl.b32 	%r27, %r7, 2;
	add.s32 	%r28, %r26, %r27;
	st.shared.f32 	[%r28], %f1;
$L__BB22_2:
	setp.ge.s32 	%p6, %r18, %r14;
	bar.sync 	0;
	add.s32 	%r29, %r6, %r2;
	add.s32 	%r10, %r1, %r7;
	setp.ge.s32 	%p7, %r10, %r13;
	or.pred  	%p8, %p7, %p6;
	setp.ge.s32 	%p9, %r29, %r11;
	or.pred  	%p10, %p8, %p9;
	@%p10 bra 	$L__BB22_4;
	mad.lo.s32 	%r30, %r14, %r10, %r18;
	mad.lo.s32 	%r31, %r30, %r11, %r29;
	shl.b32 	%r32, %r7, 8;
	mov.u32 	%r33, _ZZ25transpose_shm_kernel_tmplILi2ELi1ELi0EEvPKfPfiiiE6buffer;
	add.s32 	%r34, %r33, %r32;
	shl.b32 	%r35, %r4, 5;
	add.s32 	%r36, %r34, %r35;
	shl.b32 	%r37, %r2, 2;
	add.s32 	%r38, %r36, %r37;
	ld.shared.f32 	%f2, [%r38];
	cvta.to.global.u64 	%rd6, %rd2;
	mul.wide.s32 	%rd7, %r31, 4;
	add.s64 	%rd8, %rd6, %rd7;
	st.global.f32 	[%rd8], %f2;
$L__BB22_4:
	ret;

}


// ===== COMPILED SASS (sm_100) =====

	.target	sm_100

	.elftype	@"ET_EXEC"


//--------------------- .note.nv.tkinfo           --------------------------
	.section	.note.nv.tkinfo,"",@"SHT_NOTE"
	.sectionflags	@"SHF_NOTE_NV_TKINFO"
	.tkinfo
        /*0018*/ 	.word	0x00000002
        /*0030*/ 	.string	""
        /*0030*/ 	.string	"ptxas"
        /*0030*/ 	.string	"Cuda compilation tools, release 13.0, V13.0.88"
        /*0030*/ 	.string	"Build cuda_13.0.r13.0/compiler.36424714_0"
        /*0030*/ 	.string	"-arch sm_100 -m 64 "



//--------------------- .note.nv.cuinfo           --------------------------
	.section	.note.nv.cuinfo,"",@"SHT_NOTE"
	.sectionflags	@"SHF_NOTE_NV_CUINFO"
        /*0018*/ 	.short	0x0002
        /*001a*/ 	.short	0x0064
        /*001c*/ 	.short	0x0082
	.zero		2


//--------------------- .nv.info                  --------------------------
	.section	.nv.info,"",@"SHT_CUDA_INFO"
	.align	4


	//----- nvinfo : EIATTR_REGCOUNT
	.align		4
        /*0000*/ 	.byte	0x04, 0x2f
        /*0002*/ 	.short	(.L_1 - .L_0)
	.align		4
.L_0:
        /*0004*/ 	.word	index@(_Z18copy_simple_kernelPKfPfiii)
        /*0008*/ 	.word	0x0000000a


	//----- nvinfo : EIATTR_FRAME_SIZE
	.align		4
.L_1:
        /*000c*/ 	.byte	0x04, 0x11
        /*000e*/ 	.short	(.L_3 - .L_2)
	.align		4
.L_2:
        /*0010*/ 	.word	index@(_Z18copy_simple_kernelPKfPfiii)
        /*0014*/ 	.word	0x00000000


	//----- nvinfo : EIATTR_REGCOUNT
	.align		4
.L_3:
        /*0018*/ 	.byte	0x04, 0x2f
        /*001a*/ 	.short	(.L_5 - .L_4)
	.align		4
.L_4:
        /*001c*/ 	.word	index@(_Z15copy_shm_kernelPKfPfiii)
        /*0020*/ 	.word	0x0000000c


	//----- nvinfo : EIATTR_FRAME_SIZE
	.align		4
.L_5:
        /*0024*/ 	.byte	0x04, 0x11
        /*0026*/ 	.short	(.L_7 - .L_6)
	.align		4
.L_6:
        /*0028*/ 	.word	index@(_Z15copy_shm_kernelPKfPfiii)
        /*002c*/ 	.word	0x00000000


	//----- nvinfo : EIATTR_REGCOUNT
	.align		4
.L_7:
        /*0030*/ 	.byte	0x04, 0x2f
        /*0032*/ 	.short	(.L_9 - .L_8)
	.align		4
.L_8:
        /*0034*/ 	.word	index@(_Z23transpose_simple_kernelPKfPfiiiiii)
        /*0038*/ 	.word	0x00000010


	//----- nvinfo : EIATTR_FRAME_SIZE
	.align		4
.L_9:
        /*003c*/ 	.byte	0x04, 0x11
        /*003e*/ 	.short	(.L_11 - .L_10)
	.align		4
.L_10:
        /*0040*/ 	.word	index@(_Z23transpose_simple_kernelPKfPfiiiiii)
        /*0044*/ 	.word	0x00000000


	//----- nvinfo : EIATTR_REGCOUNT
	.align		4
.L_11:
        /*0048*/ 	.byte	0x04, 0x2f
        /*004a*/ 	.short	(.L_13 - .L_12)
	.align		4
.L_12:
        /*004c*/ 	.word	index@(_Z20transpose_shm_kernelPKfPfiiiiii)
        /*0050*/ 	.word	0x00000013


	//----- nvinfo : EIATTR_FRAME_SIZE
	.align		4
.L_13:
        /*0054*/ 	.byte	0x04, 0x11
        /*0056*/ 	.short	(.L_15 - .L_14)
	.align		4
.L_14:
        /*0058*/ 	.word	index@(_Z20transpose_shm_kernelPKfPfiiiiii)
        /*005c*/ 	.word	0x00000000


	//----- nvinfo : EIATTR_REGCOUNT
	.align		4
.L_15:
        /*0060*/ 	.byte	0x04, 0x2f
        /*0062*/ 	.short	(.L_17 - .L_16)
	.align		4
.L_16:
        /*0064*/ 	.word	index@(_Z25transpose_shm_bank_kernelPKfPfiiiiii)
        /*0068*/ 	.word	0x00000013


	//----- nvinfo : EIATTR_FRAME_SIZE
	.align		4
.L_17:
        /*006c*/ 	.byte	0x04, 0x11
        /*006e*/ 	.short	(.L_19 - .L_18)
	.align		4
.L_18:
        /*0070*/ 	.word	index@(_Z25transpose_shm_bank_kernelPKfPfiiiiii)
        /*0074*/ 	.word	0x00000000


	//----- nvinfo : EIATTR_REGCOUNT
	.align		4
.L_19:
        /*0078*/ 	.byte	0x04, 0x2f
        /*007a*/ 	.short	(.L_21 - .L_20)
	.align		4
.L_20:
        /*007c*/ 	.word	index@(_Z27transpose_simple_012_kernelPKfPfiii)
        /*0080*/ 	.word	0x0000000a


	//----- nvinfo : EIATTR_FRAME_SIZE
	.align		4
.L_21:
        /*0084*/ 	.byte	0x04, 0x11
        /*0086*/ 	.short	(.L_23 - .L_22)
	.align		4
.L_22:
        /*0088*/ 	.word	index@(_Z27transpose_simple_012_kernelPKfPfiii)
        /*008c*/ 	.word	0x00000000


	//----- nvinfo : EIATTR_REGCOUNT
	.align		4
.L_23:
        /*0090*/ 	.byte	0x04, 0x2f
        /*0092*/ 	.short	(.L_25 - .L_24)
	.align		4
.L_24:
        /*0094*/ 	.word	index@(_Z27transpose_simple_021_kernelPKfPfiii)
        /*0098*/ 	.word	0x0000000a


	//----- nvinfo : EIATTR_FRAME_SIZE
	.align		4
.L_25:
        /*009c*/ 	.byte	0x04, 0x11
        /*009e*/ 	.short	(.L_27 - .L_26)
	.align		4
.L_26:
        /*00a0*/ 	.word	index@(_Z27transpose_simple_021_kernelPKfPfiii)
        /*00a4*/ 	.word	0x00000000


	//----- nvinfo : EIATTR_REGCOUNT
	.align		4
.L_27:
        /*00a8*/ 	.byte	0x04, 0x2f
        /*00aa*/ 	.short	(.L_29 - .L_28)
	.align		4
.L_28:
        /*00ac*/ 	.word	index@(_Z27transpose_simple_102_kernelPKfPfiii)
        /*00b0*/ 	.word	0x0000000a


	//----- nvinfo : EIATTR_FRAME_SIZE
	.align		4
.L_29:
        /*00b4*/ 	.byte	0x04, 0x11
        /*00b6*/ 	.short	(.L_31 - .L_30)
	.align		4
.L_30:
        /*00b8*/ 	.word	index@(_Z27transpose_simple_102_kernelPKfPfiii)
        /*00bc*/ 	.word	0x00000000


	//----- nvinfo : EIATTR_REGCOUNT
	.align		4
.L_31:
        /*00c0*/ 	.byte	0x04, 0x2f
        /*00c2*/ 	.short	(.L_33 - .L_32)
	.align		4
.L_32:
        /*00c4*/ 	.word	index@(_Z27transpose_simple_120_kernelPKfPfiii)
        /*00c8*/ 	.word	0x0000000a


	//----- nvinfo : EIATTR_FRAME_SIZE
	.align		4
.L_33:
        /*00cc*/ 	.byte	0x04, 0x11
        /*00ce*/ 	.short	(.L_35 - .L_34)
	.align		4
.L_34:
        /*00d0*/ 	.word	index@(_Z27transpose_simple_120_kernelPKfPfiii)
        /*00d4*/ 	.word	0x00000000


	//----- nvinfo : EIATTR_REGCOUNT
	.align		4
.L_35:
        /*00d8*/ 	.byte	0x04, 0x2f
        /*00da*/ 	.short	(.L_37 - .L_36)
	.align		4
.L_36:
        /*00dc*/ 	.word	index@(_Z27transpose_simple_201_kernelPKfPfiii)
        /*00e0*/ 	.word	0x0000000a


	//----- nvinfo : EIATTR_FRAME_SIZE
	.align		4
.L_37:
        /*00e4*/ 	.byte	0x04, 0x11
        /*00e6*/ 	.short	(.L_39 - .L_38)
	.align		4
.L_38:
        /*00e8*/ 	.word	index@(_Z27transpose_simple_201_kernelPKfPfiii)
        /*00ec*/ 	.word	0x00000000


	//----- nvinfo : EIATTR_REGCOUNT
	.align		4
.L_39:
        /*00f0*/ 	.byte	0x04, 0x2f
        /*00f2*/ 	.short	(.L_41 - .L_40)
	.align		4
.L_40:
        /*00f4*/ 	.word	index@(_Z27transpose_simple_210_kernelPKfPfiii)
        /*00f8*/ 	.word	0x0000000a


	//----- nvinfo : EIATTR_FRAME_SIZE
	.align		4
.L_41:
        /*00fc*/ 	.byte	0x04, 0x11
        /*00fe*/ 	.short	(.L_43 - .L_42)
	.align		4
.L_42:
        /*0100*/ 	.word	index@(_Z27transpose_simple_210_kernelPKfPfiii)
        /*0104*/ 	.word	0x00000000


	//----- nvinfo : EIATTR_REGCOUNT
	.align		4
.L_43:
        /*0108*/ 	.byte	0x04, 0x2f
        /*010a*/ 	.short	(.L_45 - .L_44)
	.align		4
.L_44:
        /*010c*/ 	.word	index@(_Z24transpose_shm_012_kernelPKfPfiii)
        /*0110*/ 	.word	0x0000000e


	//----- nvinfo : EIATTR_FRAME_SIZE
	.align		4
.L_45:
        /*0114*/ 	.byte	0x04, 0x11
        /*0116*/ 	.short	(.L_47 - .L_46)
	.align		4
.L_46:
        /*0118*/ 	.word	index@(_Z24transpose_shm_012_kernelPKfPfiii)
        /*011c*/ 	.word	0x00000000


	//----- nvinfo : EIATTR_REGCOUNT
	.align		4
.L_47:
        /*0120*/ 	.byte	0x04, 0x2f
        /*0122*/ 	.short	(.L_49 - .L_48)
	.align		4
.L_48:
        /*0124*/ 	.word	index@(_Z24transpose_shm_021_kernelPKfPfiii)
        /*0128*/ 	.word	0x0000000e


	//----- nvinfo : EIATTR_FRAME_SIZE
	.align		4
.L_49:
        /*012c*/ 	.byte	0x04, 0x11
        /*012e*/ 	.short	(.L_51 - .L_50)
	.align		4
.L_50:
        /*0130*/ 	.word	index@(_Z24transpose_shm_021_kernelPKfPfiii)
        /*0134*/ 	.word	0x00000000


	//----- nvinfo : EIATTR_REGCOUNT
	.align		4
.L_51:
        /*0138*/ 	.byte	0x04, 0x2f
        /*013a*/ 	.short	(.L_53 - .L_52)
	.align		4
.L_52:
        /*013c*/ 	.word	index@(_Z24transpose_shm_102_kernelPKfPfiii)
        /*0140*/ 	.word	0x0000000e


	//----- nvinfo : EIATTR_FRAME_SIZE
	.align		4
.L_53:
        /*0144*/ 	.byte	0x04, 0x11
        /*0146*/ 	.short	(.L_55 - .L_54)
	.align		4
.L_54:
        /*0148*/ 	.word	index@(_Z24transpose_shm_102_kernelPKfPfiii)
        /*014c*/ 	.word	0x00000000


	//----- nvinfo : EIATTR_REGCOUNT
	.align		4
.L_55:
        /*0150*/ 	.byte	0x04, 0x2f
        /*0152*/ 	.short	(.L_57 - .L_56)
	.align		4
.L_56:
        /*0154*/ 	.word	index@(_Z24transpose_shm_120_kernelPKfPfiii)
        /*0158*/ 	.word	0x00000010


	//----- nvinfo : EIATTR_FRAME_SIZE
	.align		4
.L_57:
        /*015c*/ 	.byte	0x04, 0x11
        /*015e*/ 	.short	(.L_59 - .L_58)
	.align		4
.L_58:
        /*0160*/ 	.word	index@(_Z24transpose_shm_120_kernelPKfPfiii)
        /*0164*/ 	.word	0x00000000


	//----- nvinfo : EIATTR_REGCOUNT
	.align		4
.L_59:
        /*0168*/ 	.byte	0x04, 0x2f
        /*016a*/ 	.short	(.L_61 - .L_60)
	.align		4
.L_60:
        /*016c*/ 	.word	index@(_Z24transpose_shm_201_kernelPKfPfiii)
        /*0170*/ 	.word	0x0000000e


	//----- nvinfo : EIATTR_FRAME_SIZE
	.align		4
.L_61:
        /*0174*/ 	.byte	0x04, 0x11
        /*0176*/ 	.short	(.L_63 - .L_62)
	.align		4
.L_62:
        /*0178*/ 	.word	index@(_Z24transpose_shm_201_kernelPKfPfiii)
        /*017c*/ 	.word	0x00000000


	//----- nvinfo : EIATTR_REGCOUNT
	.align		4
.L_63:
        /*0180*/ 	.byte	0x04, 0x2f
        /*0182*/ 	.short	(.L_65 - .L_64)
	.align		4
.L_64:
        /*0184*/ 	.word	index@(_Z24transpose_shm_210_kernelPKfPfiii)
        /*0188*/ 	.word	0x00000010


	//----- nvinfo : EIATTR_FRAME_SIZE
	.align		4
.L_65:
        /*018c*/ 	.byte	0x04, 0x11
        /*018e*/ 	.short	(.L_67 - .L_66)
	.align		4
.L_66:
        /*0190*/ 	.word	index@(_Z24transpose_shm_210_kernelPKfPfiii)
        /*0194*/ 	.word	0x00000000


	//----- nvinfo : EIATTR_REGCOUNT
	.align		4
.L_67:
        /*0198*/ 	.byte	0x04, 0x2f
        /*019a*/ 	.short	(.L_69 - .L_68)
	.align		4
.L_68:
        /*019c*/ 	.word	index@(_Z25transpose_shm_kernel_tmplILi0ELi1ELi2EEvPKfPfiii)
        /*01a0*/ 	.word	0x0000000e


	//----- nvinfo : EIATTR_FRAME_SIZE
	.align		4
.L_69:
        /*01a4*/ 	.byte	0x04, 0x11
        /*01a6*/ 	.short	(.L_71 - .L_70)
	.align		4
.L_70:
        /*01a8*/ 	.word	index@(_Z25transpose_shm_kernel_tmplILi0ELi1ELi2EEvPKfPfiii)
        /*01ac*/ 	.word	0x00000000


	//----- nvinfo : EIATTR_REGCOUNT
	.align		4
.L_71:
        /*01b0*/ 	.byte	0x04, 0x2f
        /*01b2*/ 	.short	(.L_73 - .L_72)
	.align		4
.L_72:
        /*01b4*/ 	.word	index@(_Z25transpose_shm_kernel_tmplILi0ELi2ELi1EEvPKfPfiii)
        /*01b8*/ 	.word	0x0000000e


	//----- nvinfo : EIATTR_FRAME_SIZE
	.align		4
.L_73:
        /*01bc*/ 	.byte	0x04, 0x11
        /*01be*/ 	.short	(.L_75 - .L_74)
	.align		4
.L_74:
        /*01c0*/ 	.word	index@(_Z25transpose_shm_kernel_tmplILi0ELi2ELi1EEvPKfPfiii)
        /*01c4*/ 	.word	0x00000000


	//----- nvinfo : EIATTR_REGCOUNT
	.align		4
.L_75:
        /*01c8*/ 	.byte	0x04, 0x2f
        /*01ca*/ 	.short	(.L_77 - .L_76)
	.align		4
.L_76:
        /*01cc*/ 	.word	index@(_Z25transpose_shm_kernel_tmplILi1ELi0ELi2EEvPKfPfiii)
        /*01d0*/ 	.word	0x00000010


	//----- nvinfo : EIATTR_FRAME_SIZE
	.align		4
.L_77:
        /*01d4*/ 	.byte	0x04, 0x11
        /*01d6*/ 	.short	(.L_79 - .L_78)
	.align		4
.L_78:
        /*01d8*/ 	.word	index@(_Z25transpose_shm_kernel_tmplILi1ELi0ELi2EEvPKfPfiii)
        /*01dc*/ 	.word	0x00000000


	//----- nvinfo : EIATTR_REGCOUNT
	.align		4
.L_79:
        /*01e0*/ 	.byte	0x04, 0x2f
        /*01e2*/ 	.short	(.L_81 - .L_80)
	.align		4
.L_80:
        /*01e4*/ 	.word	index@(_Z25transpose_shm_kernel_tmplILi1ELi2ELi0EEvPKfPfiii)
        /*01e8*/ 	.word	0x00000010


	//----- nvinfo : EIATTR_FRAME_SIZE
	.align		4
.L_81:
        /*01ec*/ 	.byte	0x04, 0x11
        /*01ee*/ 	.short	(.L_83 - .L_82)
	.align		4
.L_82:
        /*01f0*/ 	.word	index@(_Z25transpose_shm_kernel_tmplILi1ELi2ELi0EEvPKfPfiii)
        /*01f4*/ 	.word	0x00000000


	//----- nvinfo : EIATTR_REGCOUNT
	.align		4
.L_83:
        /*01f8*/ 	.byte	0x04, 0x2f
        /*01fa*/ 	.short	(.L_85 - .L_84)
	.align		4
.L_84:
        /*01fc*/ 	.word	index@(_Z25transpose_shm_kernel_tmplILi2ELi0ELi1EEvPKfPfiii)
        /*0200*/ 	.word	0x00000010


	//----- nvinfo : EIATTR_FRAME_SIZE
	.align		4
.L_85:
        /*0204*/ 	.byte	0x04, 0x11
        /*0206*/ 	.short	(.L_87 - .L_86)
	.align		4
.L_86:
        /*0208*/ 	.word	index@(_Z25transpose_shm_kernel_tmplILi2ELi0ELi1EEvPKfPfiii)
        /*020c*/ 	.word	0x00000000


	//----- nvinfo : EIATTR_REGCOUNT
	.align		4
.L_87:
        /*0210*/ 	.byte	0x04, 0x2f
        /*0212*/ 	.short	(.L_89 - .L_88)
	.align		4
.L_88:
        /*0214*/ 	.word	index@(_Z25transpose_shm_kernel_tmplILi2ELi1ELi0EEvPKfPfiii)
        /*0218*/ 	.word	0x00000010


	//----- nvinfo : EIATTR_FRAME_SIZE
	.align		4
.L_89:
        /*021c*/ 	.byte	0x04, 0x11
        /*021e*/ 	.short	(.L_91 - .L_90)
	.align		4
.L_90:
        /*0220*/ 	.word	index@(_Z25transpose_shm_kernel_tmplILi2ELi1ELi0EEvPKfPfiii)
        /*0224*/ 	.word	0x00000000


	//----- nvinfo : EIATTR_MIN_STACK_SIZE
	.align		4
.L_91:
        /*0228*/ 	.byte	0x04, 0x12
        /*022a*/ 	.short	(.L_93 - .L_92)
	.align		4
.L_92:
        /*022c*/ 	.word	index@(_Z25transpose_shm_kernel_tmplILi2ELi1ELi0EEvPKfPfiii)
        /*0230*/ 	.word	0x00000000


	//----- nvinfo : EIATTR_MIN_STACK_SIZE
	.align		4
.L_93:
        /*0234*/ 	.byte	0x04, 0x12
        /*0236*/ 	.short	(.L_95 - .L_94)
	.align		4
.L_94:
        /*0238*/ 	.word	index@(_Z25transpose_shm_kernel_tmplILi2ELi0ELi1EEvPKfPfiii)
        /*023c*/ 	.word	0x00000000


	//----- nvinfo : EIATTR_MIN_STACK_SIZE
	.align		4
.L_95:
        /*0240*/ 	.byte	0x04, 0x12
        /*0242*/ 	.short	(.L_97 - .L_96)
	.align		4
.L_96:
        /*0244*/ 	.word	index@(_Z25transpose_shm_kernel_tmplILi1ELi2ELi0EEvPKfPfiii)
        /*0248*/ 	.word	0x00000000


	//----- nvinfo : EIATTR_MIN_STACK_SIZE
	.align		4
.L_97:
        /*024c*/ 	.byte	0x04, 0x12
        /*024e*/ 	.short	(.L_99 - .L_98)
	.align		4
.L_98:
        /*0250*/ 	.word	index@(_Z25transpose_shm_kernel_tmplILi1ELi0ELi2EEvPKfPfiii)
        /*0254*/ 	.word	0x00000000


	//----- nvinfo : EIATTR_MIN_STACK_SIZE
	.align		4
.L_99:
        /*0258*/ 	.byte	0x04, 0x12
        /*025a*/ 	.short	(.L_101 - .L_100)
	.align		4
.L_100:
        /*025c*/ 	.word	index@(_Z25transpose_shm_kernel_tmplILi0ELi2ELi1EEvPKfPfiii)
        /*0260*/ 	.word	0x00000000


	//----- nvinfo : EIATTR_MIN_STACK_SIZE
	.align		4
.L_101:
        /*0264*/ 	.byte	0x04, 0x12
        /*0266*/ 	.short	(.L_103 - .L_102)
	.align		4
.L_102:
        /*0268*/ 	.word	index@(_Z25transpose_shm_kernel_tmplILi0ELi1ELi2EEvPKfPfiii)
        /*026c*/ 	.word	0x00000000


	//----- nvinfo : EIATTR_MIN_STACK_SIZE
	.align		4
.L_103:
        /*0270*/ 	.byte	0x04, 0x12
        /*0272*/ 	.short	(.L_105 - .L_104)
	.align		4
.L_104:
        /*0274*/ 	.word	index@(_Z24transpose_shm_210_kernelPKfPfiii)
        /*0278*/ 	.word	0x00000000


	//----- nvinfo : EIATTR_MIN_STACK_SIZE
	.align		4
.L_105:
        /*027c*/ 	.byte	0x04, 0x12
        /*027e*/ 	.short	(.L_107 - .L_106)
	.align		4
.L_106:
        /*0280*/ 	.word	index@(_Z24transpose_shm_201_kernelPKfPfiii)
        /*0284*/ 	.word	0x00000000


	//----- nvinfo : EIATTR_MIN_STACK_SIZE
	.align		4
.L_107:
        /*0288*/ 	.byte	0x04, 0x12
        /*028a*/ 	.short	(.L_109 - .L_108)
	.align		4
.L_108:
        /*028c*/ 	.word	index@(_Z24transpose_shm_120_kernelPKfPfiii)
        /*0290*/ 	.word	0x00000000


	//----- nvinfo : EIATTR_MIN_STACK_SIZE
	.align		4
.L_109:
        /*0294*/ 	.byte	0x04, 0x12
        /*0296*/ 	.short	(.L_111 - .L_110)
	.align		4
.L_110:
        /*0298*/ 	.word	index@(_Z24transpose_shm_102_kernelPKfPfiii)
        /*029c*/ 	.word	0x00000000


	//----- nvinfo : EIATTR_MIN_STACK_SIZE
	.align		4
.L_111:
        /*02a0*/ 	.byte	0x04, 0x12
        /*02a2*/ 	.short	(.L_113 - .L_112)
	.align		4
.L_112:
        /*02a4*/ 	.word	index@(_Z24transpose_shm_021_kernelPKfPfiii)
        /*02a8*/ 	.word	0x00000000


	//----- nvinfo : EIATTR_MIN_STACK_SIZE
	.align		4
.L_113:
        /*02ac*/ 	.byte	0x04, 0x12
        /*02ae*/ 	.short	(.L_115 - .L_114)
	.align		4
.L_114:
        /*02b0*/ 	.word	index@(_Z24transpose_shm_012_kernelPKfPfiii)
        /*02b4*/ 	.word	0x00000000


	//----- nvinfo : EIATTR_MIN_STACK_SIZE
	.align		4
.L_115:
        /*02b8*/ 	.byte	0x04, 0x12
        /*02ba*/ 	.short	(.L_117 - .L_116)
	.align		4
.L_116:
        /*02bc*/ 	.word	index@(_Z27transpose_simple_210_kernelPKfPfiii)
        /*02c0*/ 	.word	0x00000000


	//----- nvinfo : EIATTR_MIN_STACK_SIZE
	.align		4
.L_117:
        /*02c4*/ 	.byte	0x04, 0x12
        /*02c6*/ 	.short	(.L_119 - .L_118)
	.align		4
.L_118:
        /*02c8*/ 	.word	index@(_Z27transpose_simple_201_kernelPKfPfiii)
        /*02cc*/ 	.word	0x00000000


	//----- nvinfo : EIATTR_MIN_STACK_SIZE
	.align		4
.L_119:
        /*02d0*/ 	.byte	0x04, 0x12
        /*02d2*/ 	.short	(.L_121 - .L_120)
	.align		4
.L_120:
        /*02d4*/ 	.word	index@(_Z27transpose_simple_120_kernelPKfPfiii)
        /*02d8*/ 	.word	0x00000000


	//----- nvinfo : EIATTR_MIN_STACK_SIZE
	.align		4
.L_121:
        /*02dc*/ 	.byte	0x04, 0x12
        /*02de*/ 	.short	(.L_123 - .L_122)
	.align		4
.L_122:
        /*02e0*/ 	.word	index@(_Z27transpose_simple_102_kernelPKfPfiii)
        /*02e4*/ 	.word	0x00000000


	//----- nvinfo : EIATTR_MIN_STACK_SIZE
	.align		4
.L_123:
        /*02e8*/ 	.byte	0x04, 0x12
        /*02ea*/ 	.short	(.L_125 - .L_124)
	.align		4
.L_124:
        /*02ec*/ 	.word	index@(_Z27transpose_simple_021_kernelPKfPfiii)
        /*02f0*/ 	.word	0x00000000


	//----- nvinfo : EIATTR_MIN_STACK_SIZE
	.align		4
.L_125:
        /*02f4*/ 	.byte	0x04, 0x12
        /*02f6*/ 	.short	(.L_127 - .L_126)
	.align		4
.L_126:
        /*02f8*/ 	.word	index@(_Z27transpose_simple_012_kernelPKfPfiii)
        /*02fc*/ 	.word	0x00000000


	//----- nvinfo : EIATTR_MIN_STACK_SIZE
	.align		4
.L_127:
        /*0300*/ 	.byte	0x04, 0x12
        /*0302*/ 	.short	(.L_129 - .L_128)
	.align		4
.L_128:
        /*0304*/ 	.word	index@(_Z25transpose_shm_bank_kernelPKfPfiiiiii)
        /*0308*/ 	.word	0x00000000


	//----- nvinfo : EIATTR_MIN_STACK_SIZE
	.align		4
.L_129:
        /*030c*/ 	.byte	0x04, 0x12
        /*030e*/ 	.short	(.L_131 - .L_130)
	.align		4
.L_130:
        /*0310*/ 	.word	index@(_Z20transpose_shm_kernelPKfPfiiiiii)
        /*0314*/ 	.word	0x00000000


	//----- nvinfo : EIATTR_MIN_STACK_SIZE
	.align		4
.L_131:
        /*0318*/ 	.byte	0x04, 0x12
        /*031a*/ 	.short	(.L_133 - .L_132)
	.align		4
.L_132:
        /*031c*/ 	.word	index@(_Z23transpose_simple_kernelPKfPfiiiiii)
        /*0320*/ 	.word	0x00000000


	//----- nvinfo : EIATTR_MIN_STACK_SIZE
	.align		4
.L_133:
        /*0324*/ 	.byte	0x04, 0x12
        /*0326*/ 	.short	(.L_135 - .L_134)
	.align		4
.L_134:
        /*0328*/ 	.word	index@(_Z15copy_shm_kernelPKfPfiii)
        /*032c*/ 	.word	0x00000000


	//----- nvinfo : EIATTR_MIN_STACK_SIZE
	.align		4
.L_135:
        /*0330*/ 	.byte	0x04, 0x12
        /*0332*/ 	.short	(.L_137 - .L_136)
	.align		4
.L_136:
        /*0334*/ 	.word	index@(_Z18copy_simple_kernelPKfPfiii)
        /*0338*/ 	.word	0x00000000
.L_137:


//--------------------- .nv.compat                --------------------------
	.section	.nv.compat,"",@"SHT_CUDA_COMPAT_INFO"
	.align	4
        /*0000*/ 	.byte	0x02, 0x09, 0x00, 0x00, 0x02, 0x02, 0x01, 0x00, 0x02, 0x05, 0x05, 0x00, 0x03, 0x07, 0x01, 0x01
        /*0010*/ 	.byte	0x02, 0x03, 0x00, 0x00, 0x02, 0x06, 0x01, 0x00, 0x04, 0x0b, 0x08, 0x00, 0x09, 0x00, 0x00, 0x00
        /*0020*/ 	.byte	0x00, 0x00, 0x00, 0x00


//--------------------- .nv.info._Z25transpose_shm_kernel_tmplILi2ELi1ELi0EEvPKfPfiii --------------------------
	.section	.nv.info._Z25transpose_shm_kernel_tmplILi2ELi1ELi0EEvPKfPfiii,"",@"SHT_CUDA_INFO"
	.sectionflags	@""
	.align	4


	//----- nvinfo : EIATTR_CUDA_API_VERSION
	.align		4
        /*0000*/ 	.byte	0x04, 0x37
        /*0002*/ 	.short	(.L_139 - .L_138)
.L_138:
        /*0004*/ 	.word	0x00000082


	//----- nvinfo : EIATTR_KPARAM_INFO
	.align		4
.L_139:
        /*0008*/ 	.byte	0x04, 0x17
        /*000a*/ 	.short	(.L_141 - .L_140)
.L_140:
        /*000c*/ 	.word	0x00000000
        /*0010*/ 	.short	0x0004
        /*0012*/ 	.short	0x0018
        /*0014*/ 	.byte	0x00, 0xf0, 0x11, 0x00


	//----- nvinfo : EIATTR_KPARAM_INFO
	.align		4
.L_141:
        /*0018*/ 	.byte	0x04, 0x17
        /*001a*/ 	.short	(.L_143 - .L_142)
.L_142:
        /*001c*/ 	.word	0x00000000
        /*0020*/ 	.short	0x0003
        /*0022*/ 	.short	0x0014
        /*0024*/ 	.byte	0x00, 0xf0, 0x11, 0x00


	//----- nvinfo : EIATTR_KPARAM_INFO
	.align		4
.L_143:
        /*0028*/ 	.byte	0x04, 0x17
        /*002a*/ 	.short	(.L_145 - .L_144)
.L_144:
        /*002c*/ 	.word	0x00000000
        /*0030*/ 	.short	0x0002
        /*0032*/ 	.short	0x0010
        /*0034*/ 	.byte	0x00, 0xf0, 0x11, 0x00


	//----- nvinfo : EIATTR_KPARAM_INFO
	.align		4
.L_145:
        /*0038*/ 	.byte	0x04, 0x17
        /*003a*/ 	.short	(.L_147 - .L_146)
.L_146:
        /*003c*/ 	.word	0x00000000
        /*0040*/ 	.short	0x0001
        /*0042*/ 	.short	0x0008
        /*0044*/ 	.byte	0x00, 0xf5, 0x21, 0x00


	//----- nvinfo : EIATTR_KPARAM_INFO
	.align		4
.L_147:
        /*0048*/ 	.byte	0x04, 0x17
        /*004a*/ 	.short	(.L_149 - .L_148)
.L_148:
        /*004c*/ 	.word	0x00000000
        /*0050*/ 	.short	0x0000
        /*0052*/ 	.short	0x0000
        /*0054*/ 	.byte	0x00, 0xf5, 0x21, 0x00


	//----- nvinfo : EIATTR_SPARSE_MMA_MASK
	.align		4
.L_149:
        /*0058*/ 	.byte	0x03, 0x50
        /*005a*/ 	.short	0x0000


	//----- nvinfo : EIATTR_MAXREG_COUNT
	.align		4
        /*005c*/ 	.byte	0x03, 0x1b
        /*005e*/ 	.short	0x00ff


	//----- nvinfo : EIATTR_NUM_BARRIERS
	.align		4
        /*0060*/ 	.byte	0x02, 0x4c
        /*0062*/ 	.byte	0x01
	.zero		1


	//----- nvinfo : EIATTR_MERCURY_ISA_VERSION
	.align		4
        /*0064*/ 	.byte	0x03, 0x5f
        /*0066*/ 	.short	0x0101


	//----- nvinfo : EIATTR_VRC_CTA_INIT_COUNT
	.align		4
        /*0068*/ 	.byte	0x02, 0x4a
	.zero		1
	.zero		1


	//----- nvinfo : EIATTR_EXIT_INSTR_OFFSETS
	.align		4
        /*006c*/ 	.byte	0x04, 0x1c
        /*006e*/ 	.short	(.L_151 - .L_150)


	//   ....[0]....
.L_150:
        /*0070*/ 	.word	0x00000210


	//   ....[1]....
        /*0074*/ 	.word	0x000002e0


	//----- nvinfo : EIATTR_CBANK_PARAM_SIZE
	.align		4
.L_151:
        /*0078*/ 	.byte	0x03, 0x19
        /*007a*/ 	.short	0x001c


	//----- nvinfo : EIATTR_PARAM_CBANK
	.align		4
        /*007c*/ 	.byte	0x04, 0x0a
        /*007e*/ 	.short	(.L_153 - .L_152)
	.align		4
.L_152:
        /*0080*/ 	.word	index@(.nv.constant0._Z25transpose_shm_kernel_tmplILi2ELi1ELi0EEvPKfPfiii)
        /*0084*/ 	.short	0x0380
        /*0086*/ 	.short	0x001c


	//----- nvinfo : EIATTR_SW_WAR
	.align		4
.L_153:
        /*0088*/ 	.byte	0x04, 0x36
        /*008a*/ 	.short	(.L_155 - .L_154)
.L_154:
        /*008c*/ 	.word	0x00000008
.L_155:


//--------------------- .nv.info._Z25transpose_shm_kernel_tmplILi2ELi0ELi1EEvPKfPfiii --------------------------
	.section	.nv.info._Z25transpose_shm_kernel_tmplILi2ELi0ELi1EEvPKfPfiii,"",@"SHT_CUDA_INFO"
	.sectionflags	@""
	.align	4


	//----- nvinfo : EIATTR_CUDA_API_VERSION
	.align		4
        /*0000*/ 	.byte	0x04, 0x37
        /*0002*/ 	.short	(.L_157 - .L_156)
.L_156:
        /*0004*/ 	.word	0x00000082


	//----- nvinfo : EIATTR_KPARAM_INFO
	.align		4
.L_157:
        /*0008*/ 	.byte	0x04, 0x17
        /*000a*/ 	.short	(.L_159 - .L_158)
.L_158:
        /*000c*/ 	.word	0x00000000
        /*0010*/ 	.short	0x0004
        /*0012*/ 	.short	0x0018
        /*0014*/ 	.byte	0x00, 0xf0, 0x11, 0x00


	//----- nvinfo : EIATTR_KPARAM_INFO
	.align		4
.L_159:
        /*0018*/ 	.byte	0x04, 0x17
        /*001a*/ 	.short	(.L_161 - .L_160)
.L_160:
        /*001c*/ 	.word	0x00000000
        /*0020*/ 	.short	0x0003
        /*0022*/ 	.short	0x0014
        /*0024*/ 	.byte	0x00, 0xf0, 0x11, 0x00


	//----- nvinfo : EIATTR_KPARAM_INFO
	.align		4
.L_161:
        /*0028*/ 	.byte	0x04, 0x17
        /*002a*/ 	.short	(.L_163 - .L_162)
.L_162:
        /*002c*/ 	.word	0x00000000
        /*0030*/ 	.short	0x0002
        /*0032*/ 	.short	0x0010
        /*0034*/ 	.byte	0x00, 0xf0, 0x11, 0x00


	//----- nvinfo : EIATTR_KPARAM_INFO
	.align		4
.L_163:
        /*0038*/ 	.byte	0x04, 0x17
        /*003a*/ 	.short	(.L_165 - .L_164)
.L_164:
        /*003c*/ 	.word	0x00000000
        /*0040*/ 	.short	0x0001
        /*0042*/ 	.short	0x0008
        /*0044*/ 	.byte	0x00, 0xf5, 0x21, 0x00


	//----- nvinfo : EIATTR_KPARAM_INFO
	.align		4
.L_165:
        /*0048*/ 	.byte	0x04, 0x17
        /*004a*/ 	.short	(.L_167 - .L_166)
.L_166:
        /*004c*/ 	.word	0x00000000
        /*0050*/ 	.short	0x0000
        /*0052*/ 	.short	0x0000
        /*0054*/ 	.byte	0x00, 0xf5, 0x21, 0x00


	//----- nvinfo : EIATTR_SPARSE_MMA_MASK
	.align		4
.L_167:
        /*0058*/ 	.byte	0x03, 0x50
        /*005a*/ 	.short	0x0000


	//----- nvinfo : EIATTR_MAXREG_COUNT
	.align		4
        /*005c*/ 	.byte	0x03, 0x1b
        /*005e*/ 	.short	0x00ff


	//----- nvinfo : EIATTR_NUM_BARRIERS
	.align		4
        /*0060*/ 	.byte	0x02, 0x4c
        /*0062*/ 	.byte	0x01
	.zero		1


	//----- nvinfo : EIATTR_MERCURY_ISA_VERSION
	.align		4
        /*0064*/ 	.byte	0x03, 0x5f
        /*0066*/ 	.short	0x0101


	//----- nvinfo : EIATTR_VRC_CTA_INIT_COUNT
	.align		4
        /*0068*/ 	.byte	0x02, 0x4a
	.zero		1
	.zero		1


	//----- nvinfo : EIATTR_EXIT_INSTR_OFFSETS
	.align		4
        /*006c*/ 	.byte	0x04, 0x1c
        /*006e*/ 	.short	(.L_169 - .L_168)


	//   ....[0]....
.L_168:
        /*0070*/ 	.word	0x00000230


	//   ....[1]....
        /*0074*/ 	.word	0x00000300


	//----- nvinfo : EIATTR_CBANK_PARAM_SIZE
	.align		4
.L_169:
        /*0078*/ 	.byte	0x03, 0x19
        /*007a*/ 	.short	0x001c


	//----- nvinfo : EIATTR_PARAM_CBANK
	.align		4
        /*007c*/ 	.byte	0x04, 0x0a
        /*007e*/ 	.short	(.L_171 - .L_170)
	.align		4
.L_170:
        /*0080*/ 	.word	index@(.nv.constant0._Z25transpose_shm_kernel_tmplILi2ELi0ELi1EEvPKfPfiii)
        /*0084*/ 	.short	0x0380
        /*0086*/ 	.short	0x001c


	//----- nvinfo : EIATTR_SW_WAR
	.align		4
.L_171:
        /*0088*/ 	.byte	0x04, 0x36
        /*008a*/ 	.short	(.L_173 - .L_172)
.L_172:
        /*008c*/ 	.word	0x00000008
.L_173:


//--------------------- .nv.info._Z25transpose_shm_kernel_tmplILi1ELi2ELi0EEvPKfPfiii --------------------------
	.section	.nv.info._Z25transpose_shm_kernel_tmplILi1ELi2ELi0EEvPKfPfiii,"",@"SHT_CUDA_INFO"
	.sectionflags	@""
	.align	4


	//----- nvinfo : EIATTR_CUDA_API_VERSION
	.align		4
        /*0000*/ 	.byte	0x04, 0x37
        /*0002*/ 	.short	(.L_175 - .L_174)
.L_174:
        /*0004*/ 	.word	0x00000082


	//----- nvinfo : EIATTR_KPARAM_INFO
	.align		4
.L_175:
        /*0008*/ 	.byte	0x04, 0x17
        /*000a*/ 	.short	(.L_177 - .L_176)
.L_176:
        /*000c*/ 	.word	0x00000000
        /*0010*/ 	.short	0x0004
        /*0012*/ 	.short	0x0018
        /*0014*/ 	.byte	0x00, 0xf0, 0x11, 0x00


	//----- nvinfo : EIATTR_KPARAM_INFO
	.align		4
.L_177:
        /*0018*/ 	.byte	0x04, 0x17
        /*001a*/ 	.short	(.L_179 - .L_178)
.L_178:
        /*001c*/ 	.word	0x00000000
        /*0020*/ 	.short	0x0003
        /*0022*/ 	.short	0x0014
        /*0024*/ 	.byte	0x00, 0xf0, 0x11, 0x00


	//----- nvinfo : EIATTR_KPARAM_INFO
	.align		4
.L_179:
        /*0028*/ 	.byte	0x04, 0x17
        /*002a*/ 	.short	(.L_181 - .L_180)
.L_180:
        /*002c*/ 	.word	0x00000000
        /*0030*/ 	.short	0x0002
        /*0032*/ 	.short	0x0010
        /*0034*/ 	.byte	0x00, 0xf0, 0x11, 0x00


	//----- nvinfo : EIATTR_KPARAM_INFO
	.align		4
.L_181:
        /*0038*/ 	.byte	0x04, 0x17
        /*003a*/ 	.short	(.L_183 - .L_182)
.L_182:
        /*003c*/ 	.word	0x00000000
        /*0040*/ 	.short	0x0001
        /*0042*/ 	.short	0x0008
        /*0044*/ 	.byte	0x00, 0xf5, 0x21, 0x00


	//----- nvinfo : EIATTR_KPARAM_INFO
	.align		4
.L_183:
        /*0048*/ 	.byte	0x04, 0x17
        /*004a*/ 	.short	(.L_185 - .L_184)
.L_184:
        /*004c*/ 	.word	0x00000000
        /*0050*/ 	.short	0x0000
        /*0052*/ 	.short	0x0000
        /*0054*/ 	.byte	0x00, 0xf5, 0x21, 0x00


	//----- nvinfo : EIATTR_SPARSE_MMA_MASK
	.align		4
.L_185:
        /*0058*/ 	.byte	0x03, 0x50
        /*005a*/ 	.short	0x0000


	//----- nvinfo : EIATTR_MAXREG_COUNT
	.align		4
        /*005c*/ 	.byte	0x03, 0x1b
        /*005e*/ 	.short	0x00ff


	//----- nvinfo : EIATTR_NUM_BARRIERS
	.align		4
        /*0060*/ 	.byte	0x02, 0x4c
        /*0062*/ 	.byte	0x01
	.zero		1


	//----- nvinfo : EIATTR_MERCURY_ISA_VERSION
	.align		4
        /*0064*/ 	.byte	0x03, 0x5f
        /*0066*/ 	.short	0x0101


	//----- nvinfo : EIATTR_VRC_CTA_INIT_COUNT
	.align		4
        /*0068*/ 	.byte	0x02, 0x4a
	.zero		1
	.zero		1


	//----- nvinfo : EIATTR_EXIT_INSTR_OFFSETS
	.align		4
        /*006c*/ 	.byte	0x04, 0x1c
        /*006e*/ 	.short	(.L_187 - .L_186)


	//   ....[0]....
.L_186:
        /*0070*/ 	.word	0x00000230


	//   ....[1]....
        /*0074*/ 	.word	0x00000300


	//----- nvinfo : EIATTR_CBANK_PARAM_SIZE
	.align		4
.L_187:
        /*0078*/ 	.byte	0x03, 0x19
        /*007a*/ 	.short	0x001c


	//----- nvinfo : EIATTR_PARAM_CBANK
	.align		4
        /*007c*/ 	.byte	0x04, 0x0a
        /*007e*/ 	.short	(.L_189 - .L_188)
	.align		4
.L_188:
        /*0080*/ 	.word	index@(.nv.constant0._Z25transpose_shm_kernel_tmplILi1ELi2ELi0EEvPKfPfiii)
        /*0084*/ 	.short	0x0380
        /*0086*/ 	.short	0x001c


	//----- nvinfo : EIATTR_SW_WAR
	.align		4
.L_189:
        /*0088*/ 	.byte	0x04, 0x36
        /*008a*/ 	.short	(.L_191 - .L_190)
.L_190:
        /*008c*/ 	.word	0x00000008
.L_191:


//--------------------- .nv.info._Z25transpose_shm_kernel_tmplILi1ELi0ELi2EEvPKfPfiii --------------------------
	.section	.nv.info._Z25transpose_shm_kernel_tmplILi1ELi0ELi2EEvPKfPfiii,"",@"SHT_CUDA_INFO"
	.sectionflags	@""
	.align	4


	//----- nvinfo : EIATTR_CUDA_API_VERSION
	.align		4
        /*0000*/ 	.byte	0x04, 0x37
        /*0002*/ 	.short	(.L_193 - .L_192)
.L_192:
        /*0004*/ 	.word	0x00000082


	//----- nvinfo : EIATTR_KPARAM_INFO
	.align		4
.L_193:
        /*0008*/ 	.byte	0x04, 0x17
        /*000a*/ 	.short	(.L_195 - .L_194)
.L_194:
        /*000c*/ 	.word	0x00000000
        /*0010*/ 	.short	0x0004
        /*0012*/ 	.short	0x0018
        /*0014*/ 	.byte	0x00, 0xf0, 0x11, 0x00


	//----- nvinfo : EIATTR_KPARAM_INFO
	.align		4
.L_195:
        /*0018*/ 	.byte	0x04, 0x17
        /*001a*/ 	.short	(.L_197 - .L_196)
.L_196:
        /*001c*/ 	.word	0x00000000
        /*0020*/ 	.short	0x0003
        /*0022*/ 	.short	0x0014
        /*0024*/ 	.byte	0x00, 0xf0, 0x11, 0x00


	//----- nvinfo : EIATTR_KPARAM_INFO
	.align		4
.L_197:
        /*0028*/ 	.byte	0x04, 0x17
        /*002a*/ 	.short	(.L_199 - .L_198)
.L_198:
        /*002c*/ 	.word	0x00000000
        /*0030*/ 	.short	0x0002
        /*0032*/ 	.short	0x0010
        /*0034*/ 	.byte	0x00, 0xf0, 0x11, 0x00


	//----- nvinfo : EIATTR_KPARAM_INFO
	.align		4
.L_199:
        /*0038*/ 	.byte	0x04, 0x17
        /*003a*/ 	.short	(.L_201 - .L_200)
.L_200:
        /*003c*/ 	.word	0x00000000
        /*0040*/ 	.short	0x0001
        /*0042*/ 	.short	0x0008
        /*0044*/ 	.byte	0x00, 0xf5, 0x21, 0x00


	//----- nvinfo : EIATTR_KPARAM_INFO
	.align		4
.L_201:
        /*0048*/ 	.byte	0x04, 0x17
        /*004a*/ 	.short	(.L_203 - .L_202)
.L_202:
        /*004c*/ 	.word	0x00000000
        /*0050*/ 	.short	0x0000
        /*0052*/ 	.short	0x0000
        /*0054*/ 	.byte	0x00, 0xf5, 0x21, 0x00


	//----- nvinfo : EIATTR_SPARSE_MMA_MASK
	.align		4
.L_203:
        /*0058*/ 	.byte	0x03, 0x50
        /*005a*/ 	.short	0x0000


	//----- nvinfo : EIATTR_MAXREG_COUNT
	.align		4
        /*005c*/ 	.byte	0x03, 0x1b
        /*005e*/ 	.short	0x00ff


	//----- nvinfo : EIATTR_NUM_BARRIERS
	.align		4
        /*0060*/ 	.byte	0x02, 0x4c
        /*0062*/ 	.byte	0x01
	.zero		1


	//----- nvinfo : EIATTR_MERCURY_ISA_VERSION
	.align		4
        /*0064*/ 	.byte	0x03, 0x5f
        /*0066*/ 	.short	0x0101


	//----- nvinfo : EIATTR_VRC_CTA_INIT_COUNT
	.align		4
        /*0068*/ 	.byte	0x02, 0x4a
	.zero		1
	.zero		1


	//----- nvinfo : EIATTR_EXIT_INSTR_OFFSETS
	.align		4
        /*006c*/ 	.byte	0x04, 0x1c
        /*006e*/ 	.short	(.L_205 - .L_204)


	//   ....[0]....
.L_204:
        /*0070*/ 	.word	0x00000220


	//   ....[1]....
        /*0074*/ 	.word	0x000002f0


	//----- nvinfo : EIATTR_CBANK_PARAM_SIZE
	.align		4
.L_205:
        /*0078*/ 	.byte	0x03, 0x19
        /*007a*/ 	.short	0x001c


	//----- nvinfo : EIATTR_PARAM_CBANK
	.align		4
        /*007c*/ 	.byte	0x04, 0x0a
        /*007e*/ 	.short	(.L_207 - .L_206)
	.align		4
.L_206:
        /*0080*/ 	.word	index@(.nv.constant0._Z25transpose_shm_kernel_tmplILi1ELi0ELi2EEvPKfPfiii)
        /*0084*/ 	.short	0x0380
        /*0086*/ 	.short	0x001c


	//----- nvinfo : EIATTR_SW_WAR
	.align		4
.L_207:
        /*0088*/ 	.byte	0x04, 0x36
        /*008a*/ 	.short	(.L_209 - .L_208)
.L_208:
        /*008c*/ 	.word	0x00000008
.L_209:


//--------------------- .nv.info._Z25transpose_shm_kernel_tmplILi0ELi2ELi1EEvPKfPfiii --------------------------
	.section	.nv.info._Z25transpose_shm_kernel_tmplILi0ELi2ELi1EEvPKfPfiii,"",@"SHT_CUDA_INFO"
	.sectionflags	@""
	.align	4


	//----- nvinfo : EIATTR_CUDA_API_VERSION
	.align		4
        /*0000*/ 	.byte	0x04, 0x37
        /*0002*/ 	.short	(.L_211 - .L_210)
.L_210:
        /*0004*/ 	.word	0x00000082


	//----- nvinfo : EIATTR_KPARAM_INFO
	.align		4
.L_211:
        /*0008*/ 	.byte	0x04, 0x17
        /*000a*/ 	.short	(.L_213 - .L_212)
.L_212:
        /*000c*/ 	.word	0x00000000
        /*0010*/ 	.short	0x0004
        /*0012*/ 	.short	0x0018
        /*0014*/ 	.byte	0x00, 0xf0, 0x11, 0x00


	//----- nvinfo : EIATTR_KPARAM_INFO
	.align		4
.L_213:
        /*0018*/ 	.byte	0x04, 0x17
        /*001a*/ 	.short	(.L_215 - .L_214)
.L_214:
        /*001c*/ 	.word	0x00000000
        /*0020*/ 	.short	0x0003
        /*0022*/ 	.short	0x0014
        /*0024*/ 	.byte	0x00, 0xf0, 0x11, 0x00


	//----- nvinfo : EIATTR_KPARAM_INFO
	.align		4
.L_215:
        /*0028*/ 	.byte	0x04, 0x17
        /*002a*/ 	.short	(.L_217 - .L_216)
.L_216:
        /*002c*/ 	.word	0x00000000
        /*0030*/ 	.short	0x0002
        /*0032*/ 	.short	0x0010
        /*0034*/ 	.byte	0x00, 0xf0, 0x11, 0x00


	//----- nvinfo : EIATTR_KPARAM_INFO
	.align		4
.L_217:
        /*0038*/ 	.byte	0x04, 0x17
        /*003a*/ 	.short	(.L_219 - .L_218)
.L_218:
        /*003c*/ 	.word	0x00000000
        /*0040*/ 	.short	0x0001
        /*0042*/ 	.short	0x0008
        /*0044*/ 	.byte	0x00, 0xf5, 0x21, 0x00


	//----- nvinfo : EIATTR_KPARAM_INFO
	.align		4
.L_219:
        /*0048*/ 	.byte	0x04, 0x17
        /*004a*/ 	.short	(.L_221 - .L_220)
.L_220:
        /*004c*/ 	.word	0x00000000
        /*0050*/ 	.short	0x0000
        /*0052*/ 	.short	0x0000
        /*0054*/ 	.byte	0x00, 0xf5, 0x21, 0x00


	//----- nvinfo : EIATTR_SPARSE_MMA_MASK
	.align		4
.L_221:
        /*0058*/ 	.byte	0x03, 0x50
        /*005a*/ 	.short	0x0000


	//----- nvinfo : EIATTR_MAXREG_COUNT
	.align		4
        /*005c*/ 	.byte	0x03, 0x1b
        /*005e*/ 	.short	0x00ff


	//----- nvinfo : EIATTR_NUM_BARRIERS
	.align		4
        /*0060*/ 	.byte	0x02, 0x4c
        /*0062*/ 	.byte	0x01
	.zero		1


	//----- nvinfo : EIATTR_MERCURY_ISA_VERSION
	.align		4
        /*0064*/ 	.byte	0x03, 0x5f
        /*0066*/ 	.short	0x0101


	//----- nvinfo : EIATTR_VRC_CTA_INIT_COUNT
	.align		4
        /*0068*/ 	.byte	0x02, 0x4a
	.zero		1
	.zero		1


	//----- nvinfo : EIATTR_EXIT_INSTR_OFFSETS
	.align		4
        /*006c*/ 	.byte	0x04, 0x1c
        /*006e*/ 	.short	(.L_223 - .L_222)


	//   ....[0]....
.L_222:
        /*0070*/ 	.word	0x00000220


	//   ....[1]....
        /*0074*/ 	.word	0x000002b0


	//----- nvinfo : EIATTR_CBANK_PARAM_SIZE
	.align		4
.L_223:
        /*0078*/ 	.byte	0x03, 0x19
        /*007a*/ 	.short	0x001c


	//----- nvinfo : EIATTR_PARAM_CBANK
	.align		4
        /*007c*/ 	.byte	0x04, 0x0a
        /*007e*/ 	.short	(.L_225 - .L_224)
	.align		4
.L_224:
        /*0080*/ 	.word	index@(.nv.constant0._Z25transpose_shm_kernel_tmplILi0ELi2ELi1EEvPKfPfiii)
        /*0084*/ 	.short	0x0380
        /*0086*/ 	.short	0x001c


	//----- nvinfo : EIATTR_SW_WAR
	.align		4
.L_225:
        /*0088*/ 	.byte	0x04, 0x36
        /*008a*/ 	.short	(.L_227 - .L_226)
.L_226:
        /*008c*/ 	.word	0x00000008
.L_227:


//--------------------- .nv.info._Z25transpose_shm_kernel_tmplILi0ELi1ELi2EEvPKfPfiii --------------------------
	.section	.nv.info._Z25transpose_shm_kernel_tmplILi0ELi1ELi2EEvPKfPfiii,"",@"SHT_CUDA_INFO"
	.sectionflags	@""
	.align	4


	//----- nvinfo : EIATTR_CUDA_API_VERSION
	.align		4
        /*0000*/ 	.byte	0x04, 0x37
        /*0002*/ 	.short	(.L_229 - .L_228)
.L_228:
        /*0004*/ 	.word	0x00000082


	//----- nvinfo : EIATTR_KPARAM_INFO
	.align		4
.L_229:
        /*0008*/ 	.byte	0x04, 0x17
        /*000a*/ 	.short	(.L_231 - .L_230)
.L_230:
        /*000c*/ 	.word	0x00000000
        /*0010*/ 	.short	0x0004
        /*0012*/ 	.short	0x0018
        /*0014*/ 	.byte	0x00, 0xf0, 0x11, 0x00


	//----- nvinfo : EIATTR_KPARAM_INFO
	.align		4
.L_231:
        /*0018*/ 	.byte	0x04, 0x17
        /*001a*/ 	.short	(.L_233 - .L_232)
.L_232:
        /*001c*/ 	.word	0x00000000
        /*0020*/ 	.short	0x0003
        /*0022*/ 	.short	0x0014
        /*0024*/ 	.byte	0x00, 0xf0, 0x11, 0x00


	//----- nvinfo : EIATTR_KPARAM_INFO
	.align		4
.L_233:
        /*0028*/ 	.byte	0x04, 0x17
        /*002a*/ 	.short	(.L_235 - .L_234)
.L_234:
        /*002c*/ 	.word	0x00000000
        /*0030*/ 	.short	0x0002
        /*0032*/ 	.short	0x0010
        /*0034*/ 	.byte	0x00, 0xf0, 0x11, 0x00


	//----- nvinfo : EIATTR_KPARAM_INFO
	.align		4
.L_235:
        /*0038*/ 	.byte	0x04, 0x17
        /*003a*/ 	.short	(.L_237 - .L_236)
.L_236:
        /*003c*/ 	.word	0x00000000
        /*0040*/ 	.short	0x0001
        /*0042*/ 	.short	0x0008
        /*0044*/ 	.byte	0x00, 0xf5, 0x21, 0x00


	//----- nvinfo : EIATTR_KPARAM_INFO
	.align		4
.L_237:
        /*0048*/ 	.byte	0x04, 0x17
        /*004a*/ 	.short	(.L_239 - .L_238)
.L_238:
        /*004c*/ 	.word	0x00000000
        /*0050*/ 	.short	0x0000
        /*0052*/ 	.short	0x0000
        /*0054*/ 	.byte	0x00, 0xf5, 0x21, 0x00


	//----- nvinfo : EIATTR_SPARSE_MMA_MASK
	.align		4
.L_239:
        /*0058*/ 	.byte	0x03, 0x50
        /*005a*/ 	.short	0x0000


	//----- nvinfo : EIATTR_MAXREG_COUNT
	.align		4
        /*005c*/ 	.byte	0x03, 0x1b
        /*005e*/ 	.short	0x00ff


	//----- nvinfo : EIATTR_NUM_BARRIERS
	.align		4
        /*0060*/ 	.byte	0x02, 0x4c
        /*0062*/ 	.byte	0x01
	.zero		1


	//----- nvinfo : EIATTR_MERCURY_ISA_VERSION
	.align		4
        /*0064*/ 	.byte	0x03, 0x5f
        /*0066*/ 	.short	0x0101


	//----- nvinfo : EIATTR_VRC_CTA_INIT_COUNT
	.align		4
        /*0068*/ 	.byte	0x02, 0x4a
	.zero		1
	.zero		1


	//----- nvinfo : EIATTR_EXIT_INSTR_OFFSETS
	.align		4
        /*006c*/ 	.byte	0x04, 0x1c
        /*006e*/ 	.short	(.L_241 - .L_240)


	//   ....[0]....
.L_240:
        /*0070*/ 	.word	0x000001d0


	//   ....[1]....
        /*0074*/ 	.word	0x00000240


	//----- nvinfo : EIATTR_CBANK_PARAM_SIZE
	.align		4
.L_241:
        /*0078*/ 	.byte	0x03, 0x19
        /*007a*/ 	.short	0x001c


	//----- nvinfo : EIATTR_PARAM_CBANK
	.align		4
        /*007c*/ 	.byte	0x04, 0x0a
        /*007e*/ 	.short	(.L_243 - .L_242)
	.align		4
.L_242:
        /*0080*/ 	.word	index@(.nv.constant0._Z25transpose_shm_kernel_tmplILi0ELi1ELi2EEvPKfPfiii)
        /*0084*/ 	.short	0x0380
        /*0086*/ 	.short	0x001c


	//----- nvinfo : EIATTR_SW_WAR
	.align		4
.L_243:
        /*0088*/ 	.byte	0x04, 0x36
        /*008a*/ 	.short	(.L_245 - .L_244)
.L_244:
        /*008c*/ 	.word	0x00000008
.L_245:


//--------------------- .nv.info._Z24transpose_shm_210_kernelPKfPfiii --------------------------
	.section	.nv.info._Z24transpose_shm_210_kernelPKfPfiii,"",@"SHT_CUDA_INFO"
	.sectionflags	@""
	.align	4


	//----- nvinfo : EIATTR_CUDA_API_VERSION
	.align		4
        /*0000*/ 	.byte	0x04, 0x37
        /*0002*/ 	.short	(.L_247 - .L_246)
.L_246:
        /*0004*/ 	.word	0x00000082


	//----- nvinfo : EIATTR_KPARAM_INFO
	.align		4
.L_247:
        /*0008*/ 	.byte	0x04, 0x17
        /*000a*/ 	.short	(.L_249 - .L_248)
.L_248:
        /*000c*/ 	.word	0x00000000
        /*0010*/ 	.short	0x0004
        /*0012*/ 	.short	0x0018
        /*0014*/ 	.byte	0x00, 0xf0, 0x11, 0x00


	//----- nvinfo : EIATTR_KPARAM_INFO
	.align		4
.L_249:
        /*0018*/ 	.byte	0x04, 0x17
        /*001a*/ 	.short	(.L_251 - .L_250)
.L_250:
        /*001c*/ 	.word	0x00000000
        /*0020*/ 	.short	0x0003
        /*0022*/ 	.short	0x0014
        /*0024*/ 	.byte	0x00, 0xf0, 0x11, 0x00


	//----- nvinfo : EIATTR_KPARAM_INFO
	.align		4
.L_251:
        /*0028*/ 	.byte	0x04, 0x17
        /*002a*/ 	.short	(.L_253 - .L_252)
.L_252:
        /*002c*/ 	.word	0x00000000
        /*0030*/ 	.short	0x0002
        /*0032*/ 	.short	0x0010
        /*0034*/ 	.byte	0x00, 0xf0, 0x11, 0x00


	//----- nvinfo : EIATTR_KPARAM_INFO
	.align		4
.L_253:
        /*0038*/ 	.byte	0x04, 0x17
        /*003a*/ 	.short	(.L_255 - .L_254)
.L_254:
        /*003c*/ 	.word	0x00000000
        /*0040*/ 	.short	0x0001
        /*0042*/ 	.short	0x0008
        /*0044*/ 	.byte	0x00, 0xf5, 0x21, 0x00


	//----- nvinfo : EIATTR_KPARAM_INFO
	.align		4
.L_255:
        /*0048*/ 	.byte	0x04, 0x17
        /*004a*/ 	.short	(.L_257 - .L_256)
.L_256:
        /*004c*/ 	.word	0x00000000
        /*0050*/ 	.short	0x0000
        /*0052*/ 	.short	0x0000
        /*0054*/ 	.byte	0x00, 0xf5, 0x21, 0x00


	//----- nvinfo : EIATTR_SPARSE_MMA_MASK
	.align		4
.L_257:
        /*0058*/ 	.byte	0x03, 0x50
        /*005a*/ 	.short	0x0000


	//----- nvinfo : EIATTR_MAXREG_COUNT
	.align		4
        /*005c*/ 	.byte	0x03, 0x1b
        /*005e*/ 	.short	0x00ff


	//----- nvinfo : EIATTR_NUM_BARRIERS
	.align		4
        /*0060*/ 	.byte	0x02, 0x4c
        /*0062*/ 	.byte	0x01
	.zero		1


	//----- nvinfo : EIATTR_MERCURY_ISA_VERSION
	.align		4
        /*0064*/ 	.byte	0x03, 0x5f
        /*0066*/ 	.short	0x0101


	//----- nvinfo : EIATTR_VRC_CTA_INIT_COUNT
	.align		4
        /*0068*/ 	.byte	0x02, 0x4a
	.zero		1
	.zero		1


	//----- nvinfo : EIATTR_EXIT_INSTR_OFFSETS
	.align		4
        /*006c*/ 	.byte	0x04, 0x1c
        /*006e*/ 	.short	(.L_259 - .L_258)


	//   ....[0]....
.L_258:
        /*0070*/ 	.word	0x00000220


	//   ....[1]....
        /*0074*/ 	.word	0x000002f0


	//----- nvinfo : EIATTR_CRS_STACK_SIZE
	.align		4
.L_259:
        /*0078*/ 	.byte	0x04, 0x1e
        /*007a*/ 	.short	(.L_261 - .L_260)
.L_260:
        /*007c*/ 	.word	0x00000000


	//----- nvinfo : EIATTR_CBANK_PARAM_SIZE
	.align		4
.L_261:
        /*0080*/ 	.byte	0x03, 0x19
        /*0082*/ 	.short	0x001c


	//----- nvinfo : EIATTR_PARAM_CBANK
	.align		4
        /*0084*/ 	.byte	0x04, 0x0a
        /*0086*/ 	.short	(.L_263 - .L_262)
	.align		4
.L_262:
        /*0088*/ 	.word	index@(.nv.constant0._Z24transpose_shm_210_kernelPKfPfiii)
        /*008c*/ 	.short	0x0380
        /*008e*/ 	.short	0x001c


	//----- nvinfo : EIATTR_SW_WAR
	.align		4
.L_263:
        /*0090*/ 	.byte	0x04, 0x36
        /*0092*/ 	.short	(.L_265 - .L_264)
.L_264:
        /*0094*/ 	.word	0x00000008
.L_265:


//--------------------- .nv.info._Z24transpose_shm_201_kernelPKfPfiii --------------------------
	.section	.nv.info._Z24transpose_shm_201_kernelPKfPfiii,"",@"SHT_CUDA_INFO"
	.sectionflags	@""
	.align	4


	//----- nvinfo : EIATTR_CUDA_API_VERSION
	.align		4
        /*0000*/ 	.byte	0x04, 0x37
        /*0002*/ 	.short	(.L_267 - .L_266)
.L_266:
        /*0004*/ 	.word	0x00000082


	//----- nvinfo : EIATTR_KPARAM_INFO
	.align		4
.L_267:
        /*0008*/ 	.byte	0x04, 0x17
        /*000a*/ 	.short	(.L_269 - .L_268)
.L_268:
        /*000c*/ 	.word	0x00000000
        /*0010*/ 	.short	0x0004
        /*0012*/ 	.short	0x0018
        /*0014*/ 	.byte	0x00, 0xf0, 0x11, 0x00


	//----- nvinfo : EIATTR_KPARAM_INFO
	.align		4
.L_269:
        /*0018*/ 	.byte	0x04, 0x17
        /*001a*/ 	.short	(.L_271 - .L_270)
.L_270:
        /*001c*/ 	.word	0x00000000
        /*0020*/ 	.short	0x0003
        /*0022*/ 	.short	0x0014
        /*0024*/ 	.byte	0x00, 0xf0, 0x11, 0x00


	//----- nvinfo : EIATTR_KPARAM_INFO
	.align		4
.L_271:
        /*0028*/ 	.byte	0x04, 0x17
        /*002a*/ 	.short	(.L_273 - .L_272)
.L_272:
        /*002c*/ 	.word	0x00000000
        /*0030*/ 	.short	0x0002
        /*0032*/ 	.short	0x0010
        /*0034*/ 	.byte	0x00, 0xf0, 0x11, 0x00


	//----- nvinfo : EIATTR_KPARAM_INFO
	.align		4
.L_273:
        /*0038*/ 	.byte	0x04, 0x17
        /*003a*/ 	.short	(.L_275 - .L_274)
.L_274:
        /*003c*/ 	.word	0x00000000
        /*0040*/ 	.short	0x0001
        /*0042*/ 	.short	0x0008
        /*0044*/ 	.byte	0x00, 0xf5, 0x21, 0x00


	//----- nvinfo : EIATTR_KPARAM_INFO
	.align		4
.L_275:
        /*0048*/ 	.byte	0x04, 0x17
        /*004a*/ 	.short	(.L_277 - .L_276)
.L_276:
        /*004c*/ 	.word	0x00000000
        /*0050*/ 	.short	0x0000
        /*0052*/ 	.short	0x0000
        /*0054*/ 	.byte	0x00, 0xf5, 0x21, 0x00


	//----- nvinfo : EIATTR_SPARSE_MMA_MASK
	.align		4
.L_277:
        /*0058*/ 	.byte	0x03, 0x50
        /*005a*/ 	.short	0x0000


	//----- nvinfo : EIATTR_MAXREG_COUNT
	.align		4
        /*005c*/ 	.byte	0x03, 0x1b
        /*005e*/ 	.short	0x00ff


	//----- nvinfo : EIATTR_NUM_BARRIERS
	.align		4
        /*0060*/ 	.byte	0x02, 0x4c
        /*0062*/ 	.byte	0x01
	.zero		1


	//----- nvinfo : EIATTR_MERCURY_ISA_VERSION
	.align		4
        /*0064*/ 	.byte	0x03, 0x5f
        /*0066*/ 	.short	0x0101


	//----- nvinfo : EIATTR_VRC_CTA_INIT_COUNT
	.align		4
        /*0068*/ 	.byte	0x02, 0x4a
	.zero		1
	.zero		1


	//----- nvinfo : EIATTR_EXIT_INSTR_OFFSETS
	.align		4
        /*006c*/ 	.byte	0x04, 0x1c
        /*006e*/ 	.short	(.L_279 - .L_278)


	//   ....[0]....
.L_278:
        /*0070*/ 	.word	0x00000230


	//   ....[1]....
        /*0074*/ 	.word	0x00000300


	//----- nvinfo : EIATTR_CRS_STACK_SIZE
	.align		4
.L_279:
        /*0078*/ 	.byte	0x04, 0x1e
        /*007a*/ 	.short	(.L_281 - .L_280)
.L_280:
        /*007c*/ 	.word	0x00000000


	//----- nvinfo : EIATTR_CBANK_PARAM_SIZE
	.align		4
.L_281:
        /*0080*/ 	.byte	0x03, 0x19
        /*0082*/ 	.short	0x001c


	//----- nvinfo : EIATTR_PARAM_CBANK
	.align		4
        /*0084*/ 	.byte	0x04, 0x0a
        /*0086*/ 	.short	(.L_283 - .L_282)
	.align		4
.L_282:
        /*0088*/ 	.word	index@(.nv.constant0._Z24transpose_shm_201_kernelPKfPfiii)
        /*008c*/ 	.short	0x0380
        /*008e*/ 	.short	0x001c


	//----- nvinfo : EIATTR_SW_WAR
	.align		4
.L_283:
        /*0090*/ 	.byte	0x04, 0x36
        /*0092*/ 	.short	(.L_285 - .L_284)
.L_284:
        /*0094*/ 	.word	0x00000008
.L_285:


//--------------------- .nv.info._Z24transpose_shm_120_kernelPKfPfiii --------------------------
	.section	.nv.info._Z24transpose_shm_120_kernelPKfPfiii,"",@"SHT_CUDA_INFO"
	.sectionflags	@""
	.align	4


	//----- nvinfo : EIATTR_CUDA_API_VERSION
	.align		4
        /*0000*/ 	.byte	0x04, 0x37
        /*0002*/ 	.short	(.L_287 - .L_286)
.L_286:
        /*0004*/ 	.word	0x00000082


	//----- nvinfo : EIATTR_KPARAM_INFO
	.align		4
.L_287:
        /*0008*/ 	.byte	0x04, 0x17
        /*000a*/ 	.short	(.L_289 - .L_288)
.L_288:
        /*000c*/ 	.word	0x00000000
        /*0010*/ 	.short	0x0004
        /*0012*/ 	.short	0x0018
        /*0014*/ 	.byte	0x00, 0xf0, 0x11, 0x00


	//----- nvinfo : EIATTR_KPARAM_INFO
	.align		4
.L_289:
        /*0018*/ 	.byte	0x04, 0x17
        /*001a*/ 	.short	(.L_291 - .L_290)
.L_290:
        /*001c*/ 	.word	0x00000000
        /*0020*/ 	.short	0x0003
        /*0022*/ 	.short	0x0014
        /*0024*/ 	.byte	0x00, 0xf0, 0x11, 0x00


	//----- nvinfo : EIATTR_KPARAM_INFO
	.align		4
.L_291:
        /*0028*/ 	.byte	0x04, 0x17
        /*002a*/ 	.short	(.L_293 - .L_292)
.L_292:
        /*002c*/ 	.word	0x00000000
        /*0030*/ 	.short	0x0002
        /*0032*/ 	.short	0x0010
        /*0034*/ 	.byte	0x00, 0xf0, 0x11, 0x00


	//----- nvinfo : EIATTR_KPARAM_INFO
	.align		4
.L_293:
        /*0038*/ 	.byte	0x04, 0x17
        /*003a*/ 	.short	(.L_295 - .L_294)
.L_294:
        /*003c*/ 	.word	0x00000000
        /*0040*/ 	.short	0x0001
        /*0042*/ 	.short	0x0008
        /*0044*/ 	.byte	0x00, 0xf5, 0x21, 0x00


	//----- nvinfo : EIATTR_KPARAM_INFO
	.align		4
.L_295:
        /*0048*/ 	.byte	0x04, 0x17
        /*004a*/ 	.short	(.L_297 - .L_296)
.L_296:
        /*004c*/ 	.word	0x00000000
        /*0050*/ 	.short	0x0000
        /*0052*/ 	.short	0x0000
        /*0054*/ 	.byte	0x00, 0xf5, 0x21, 0x00


	//----- nvinfo : EIATTR_SPARSE_MMA_MASK
	.align		4
.L_297:
        /*0058*/ 	.byte	0x03, 0x50
        /*005a*/ 	.short	0x0000


	//----- nvinfo : EIATTR_MAXREG_COUNT
	.align		4
        /*005c*/ 	.byte	0x03, 0x1b
        /*005e*/ 	.short	0x00ff


	//----- nvinfo : EIATTR_NUM_BARRIERS
	.align		4
        /*0060*/ 	.byte	0x02, 0x4c
        /*0062*/ 	.byte	0x01
	.zero		1


	//----- nvinfo : EIATTR_MERCURY_ISA_VERSION
	.align		4
        /*0064*/ 	.byte	0x03, 0x5f
        /*0066*/ 	.short	0x0101


	//----- nvinfo : EIATTR_VRC_CTA_INIT_COUNT
	.align		4
        /*0068*/ 	.byte	0x02, 0x4a
	.zero		1
	.zero		1


	//----- nvinfo : EIATTR_EXIT_INSTR_OFFSETS
	.align		4
        /*006c*/ 	.byte	0x04, 0x1c
        /*006e*/ 	.short	(.L_299 - .L_298)


	//   ....[0]....
.L_298:
        /*0070*/ 	.word	0x00000230


	//   ....[1]....
        /*0074*/ 	.word	0x00000300


	//----- nvinfo : EIATTR_CBANK_PARAM_SIZE
	.align		4
.L_299:
        /*0078*/ 	.byte	0x03, 0x19
        /*007a*/ 	.short	0x001c


	//----- nvinfo : EIATTR_PARAM_CBANK
	.align		4
        /*007c*/ 	.byte	0x04, 0x0a
        /*007e*/ 	.short	(.L_301 - .L_300)
	.align		4
.L_300:
        /*0080*/ 	.word	index@(.nv.constant0._Z24transpose_shm_120_kernelPKfPfiii)
        /*0084*/ 	.short	0x0380
        /*0086*/ 	.short	0x001c


	//----- nvinfo : EIATTR_SW_WAR
	.align		4
.L_301:
        /*0088*/ 	.byte	0x04, 0x36
        /*008a*/ 	.short	(.L_303 - .L_302)
.L_302:
        /*008c*/ 	.word	0x00000008
.L_303:


//--------------------- .nv.info._Z24transpose_shm_102_kernelPKfPfiii --------------------------
	.section	.nv.info._Z24transpose_shm_102_kernelPKfPfiii,"",@"SHT_CUDA_INFO"
	.sectionflags	@""
	.align	4


	//----- nvinfo : EIATTR_CUDA_API_VERSION
	.align		4
        /*0000*/ 	.byte	0x04, 0x37
        /*0002*/ 	.short	(.L_305 - .L_304)
.L_304:
        /*0004*/ 	.word	0x00000082


	//----- nvinfo : EIATTR_KPARAM_INFO
	.align		4
.L_305:
        /*0008*/ 	.byte	0x04, 0x17
        /*000a*/ 	.short	(.L_307 - .L_306)
.L_306:
        /*000c*/ 	.word	0x00000000
        /*0010*/ 	.short	0x0004
        /*0012*/ 	.short	0x0018
        /*0014*/ 	.byte	0x00, 0xf0, 0x11, 0x00


	//----- nvinfo : EIATTR_KPARAM_INFO
	.align		4
.L_307:
        /*0018*/ 	.byte	0x04, 0x17
        /*001a*/ 	.short	(.L_309 - .L_308)
.L_308:
        /*001c*/ 	.word	0x00000000
        /*0020*/ 	.short	0x0003
        /*0022*/ 	.short	0x0014
        /*0024*/ 	.byte	0x00, 0xf0, 0x11, 0x00


	//----- nvinfo : EIATTR_KPARAM_INFO
	.align		4
.L_309:
        /*0028*/ 	.byte	0x04, 0x17
        /*002a*/ 	.short	(.L_311 - .L_310)
.L_310:
        /*002c*/ 	.word	0x00000000
        /*0030*/ 	.short	0x0002
        /*0032*/ 	.short	0x0010
        /*0034*/ 	.byte	0x00, 0xf0, 0x11, 0x00


	//----- nvinfo : EIATTR_KPARAM_INFO
	.align		4
.L_311:
        /*0038*/ 	.byte	0x04, 0x17
        /*003a*/ 	.short	(.L_313 - .L_312)
.L_312:
        /*003c*/ 	.word	0x00000000
        /*0040*/ 	.short	0x0001
        /*0042*/ 	.short	0x0008
        /*0044*/ 	.byte	0x00, 0xf5, 0x21, 0x00


	//----- nvinfo : EIATTR_KPARAM_INFO
	.align		4
.L_313:
        /*0048*/ 	.byte	0x04, 0x17
        /*004a*/ 	.short	(.L_315 - .L_314)
.L_314:
        /*004c*/ 	.word	0x00000000
        /*0050*/ 	.short	0x0000
        /*0052*/ 	.short	0x0000
        /*0054*/ 	.byte	0x00, 0xf5, 0x21, 0x00


	//----- nvinfo : EIATTR_SPARSE_MMA_MASK
	.align		4
.L_315:
        /*0058*/ 	.byte	0x03, 0x50
        /*005a*/ 	.short	0x0000


	//----- nvinfo : EIATTR_MAXREG_COUNT
	.align		4
        /*005c*/ 	.byte	0x03, 0x1b
        /*005e*/ 	.short	0x00ff


	//----- nvinfo : EIATTR_NUM_BARRIERS
	.align		4
        /*0060*/ 	.byte	0x02, 0x4c
        /*0062*/ 	.byte	0x01
	.zero		1


	//----- nvinfo : EIATTR_MERCURY_ISA_VERSION
	.align		4
        /*0064*/ 	.byte	0x03, 0x5f
        /*0066*/ 	.short	0x0101


	//----- nvinfo : EIATTR_VRC_CTA_INIT_COUNT
	.align		4
        /*0068*/ 	.byte	0x02, 0x4a
	.zero		1
	.zero		1


	//----- nvinfo : EIATTR_EXIT_INSTR_OFFSETS
	.align		4
        /*006c*/ 	.byte	0x04, 0x1c
        /*006e*/ 	.short	(.L_317 - .L_316)


	//   ....[0]....
.L_316:
        /*0070*/ 	.word	0x00000230


	//   ....[1]....
        /*0074*/ 	.word	0x00000300


	//----- nvinfo : EIATTR_CRS_STACK_SIZE
	.align		4
.L_317:
        /*0078*/ 	.byte	0x04, 0x1e
        /*007a*/ 	.short	(.L_319 - .L_318)
.L_318:
        /*007c*/ 	.word	0x00000000


	//----- nvinfo : EIATTR_CBANK_PARAM_SIZE
	.align		4
.L_319:
        /*0080*/ 	.byte	0x03, 0x19
        /*0082*/ 	.short	0x001c


	//----- nvinfo : EIATTR_PARAM_CBANK
	.align		4
        /*0084*/ 	.byte	0x04, 0x0a
        /*0086*/ 	.short	(.L_321 - .L_320)
	.align		4
.L_320:
        /*0088*/ 	.word	index@(.nv.constant0._Z24transpose_shm_102_kernelPKfPfiii)
        /*008c*/ 	.short	0x0380
        /*008e*/ 	.short	0x001c


	//----- nvinfo : EIATTR_SW_WAR
	.align		4
.L_321:
        /*0090*/ 	.byte	0x04, 0x36
        /*0092*/ 	.short	(.L_323 - .L_322)
.L_322:
        /*0094*/ 	.word	0x00000008
.L_323:


//--------------------- .nv.info._Z24transpose_shm_021_kernelPKfPfiii --------------------------
	.section	.nv.info._Z24transpose_shm_021_kernelPKfPfiii,"",@"SHT_CUDA_INFO"
	.sectionflags	@""
	.align	4


	//----- nvinfo : EIATTR_CUDA_API_VERSION
	.align		4
        /*0000*/ 	.byte	0x04, 0x37
        /*0002*/ 	.short	(.L_325 - .L_324)
.L_324:
        /*0004*/ 	.word	0x00000082


	//----- nvinfo : EIATTR_KPARAM_INFO
	.align		4
.L_325:
        /*0008*/ 	.byte	0x04, 0x17
        /*000a*/ 	.short	(.L_327 - .L_326)
.L_326:
        /*000c*/ 	.word	0x00000000
        /*0010*/ 	.short	0x0004
        /*0012*/ 	.short	0x0018
        /*0014*/ 	.byte	0x00, 0xf0, 0x11, 0x00


	//----- nvinfo : EIATTR_KPARAM_INFO
	.align		4
.L_327:
        /*0018*/ 	.byte	0x04, 0x17
        /*001a*/ 	.short	(.L_329 - .L_328)
.L_328:
        /*001c*/ 	.word	0x00000000
        /*0020*/ 	.short	0x0003
        /*0022*/ 	.short	0x0014
        /*0024*/ 	.byte	0x00, 0xf0, 0x11, 0x00


	//----- nvinfo : EIATTR_KPARAM_INFO
	.align		4
.L_329:
        /*0028*/ 	.byte	0x04, 0x17
        /*002a*/ 	.short	(.L_331 - .L_330)
.L_330:
        /*002c*/ 	.word	0x00000000
        /*0030*/ 	.short	0x0002
        /*0032*/ 	.short	0x0010
        /*0034*/ 	.byte	0x00, 0xf0, 0x11, 0x00


	//----- nvinfo : EIATTR_KPARAM_INFO
	.align		4
.L_331:
        /*0038*/ 	.byte	0x04, 0x17
        /*003a*/ 	.short	(.L_333 - .L_332)
.L_332:
        /*003c*/ 	.word	0x00000000
        /*0040*/ 	.short	0x0001
        /*0042*/ 	.short	0x0008
        /*0044*/ 	.byte	0x00, 0xf5, 0x21, 0x00


	//----- nvinfo : EIATTR_KPARAM_INFO
	.align		4
.L_333:
        /*0048*/ 	.byte	0x04, 0x17
        /*004a*/ 	.short	(.L_335 - .L_334)
.L_334:
        /*004c*/ 	.word	0x00000000
        /*0050*/ 	.short	0x0000
        /*0052*/ 	.short	0x0000
        /*0054*/ 	.byte	0x00, 0xf5, 0x21, 0x00


	//----- nvinfo : EIATTR_SPARSE_MMA_MASK
	.align		4
.L_335:
        /*0058*/ 	.byte	0x03, 0x50
        /*005a*/ 	.short	0x0000


	//----- nvinfo : EIATTR_MAXREG_COUNT
	.align		4
        /*005c*/ 	.byte	0x03, 0x1b
        /*005e*/ 	.short	0x00ff


	//----- nvinfo : EIATTR_NUM_BARRIERS
	.align		4
        /*0060*/ 	.byte	0x02, 0x4c
        /*0062*/ 	.byte	0x01
	.zero		1


	//----- nvinfo : EIATTR_MERCURY_ISA_VERSION
	.align		4
        /*0064*/ 	.byte	0x03, 0x5f
        /*0066*/ 	.short	0x0101


	//----- nvinfo : EIATTR_VRC_CTA_INIT_COUNT
	.align		4
        /*0068*/ 	.byte	0x02, 0x4a
	.zero		1
	.zero		1


	//----- nvinfo : EIATTR_EXIT_INSTR_OFFSETS
	.align		4
        /*006c*/ 	.byte	0x04, 0x1c
        /*006e*/ 	.short	(.L_337 - .L_336)


	//   ....[0]....
.L_336:
        /*0070*/ 	.word	0x00000200


	//   ....[1]....
        /*0074*/ 	.word	0x00000290


	//----- nvinfo : EIATTR_CBANK_PARAM_SIZE
	.align		4
.L_337:
        /*0078*/ 	.byte	0x03, 0x19
        /*007a*/ 	.short	0x001c


	//----- nvinfo : EIATTR_PARAM_CBANK
	.align		4
        /*007c*/ 	.byte	0x04, 0x0a
        /*007e*/ 	.short	(.L_339 - .L_338)
	.align		4
.L_338:
        /*0080*/ 	.word	index@(.nv.constant0._Z24transpose_shm_021_kernelPKfPfiii)
        /*0084*/ 	.short	0x0380
        /*0086*/ 	.short	0x001c


	//----- nvinfo : EIATTR_SW_WAR
	.align		4
.L_339:
        /*0088*/ 	.byte	0x04, 0x36
        /*008a*/ 	.short	(.L_341 - .L_340)
.L_340:
        /*008c*/ 	.word	0x00000008
.L_341:


//--------------------- .nv.info._Z24transpose_shm_012_kernelPKfPfiii --------------------------
	.section	.nv.info._Z24transpose_shm_012_kernelPKfPfiii,"",@"SHT_CUDA_INFO"
	.sectionflags	@""
	.align	4


	//----- nvinfo : EIATTR_CUDA_API_VERSION
	.align		4
        /*0000*/ 	.byte	0x04, 0x37
        /*0002*/ 	.short	(.L_343 - .L_342)
.L_342:
        /*0004*/ 	.word	0x00000082


	//----- nvinfo : EIATTR_KPARAM_INFO
	.align		4
.L_343:
        /*0008*/ 	.byte	0x04, 0x17
        /*000a*/ 	.short	(.L_345 - .L_344)
.L_344:
        /*000c*/ 	.word	0x00000000
        /*0010*/ 	.short	0x0004
        /*0012*/ 	.short	0x0018
        /*0014*/ 	.byte	0x00, 0xf0, 0x11, 0x00


	//----- nvinfo : EIATTR_KPARAM_INFO
	.align		4
.L_345:
        /*0018*/ 	.byte	0x04, 0x17
        /*001a*/ 	.short	(.L_347 - .L_346)
.L_346:
        /*001c*/ 	.word	0x00000000
        /*0020*/ 	.short	0x0003
        /*0022*/ 	.short	0x0014
        /*0024*/ 	.byte	0x00, 0xf0, 0x11, 0x00


	//----- nvinfo : EIATTR_KPARAM_INFO
	.align		4
.L_347:
        /*0028*/ 	.byte	0x04, 0x17
        /*002a*/ 	.short	(.L_349 - .L_348)
.L_348:
        /*002c*/ 	.word	0x00000000
        /*0030*/ 	.short	0x0002
        /*0032*/ 	.short	0x0010
        /*0034*/ 	.byte	0x00, 0xf0, 0x11, 0x00


	//----- nvinfo : EIATTR_KPARAM_INFO
	.align		4
.L_349:
        /*0038*/ 	.byte	0x04, 0x17
        /*003a*/ 	.short	(.L_351 - .L_350)
.L_350:
        /*003c*/ 	.word	0x00000000
        /*0040*/ 	.short	0x0001
        /*0042*/ 	.short	0x0008
        /*0044*/ 	.byte	0x00, 0xf5, 0x21, 0x00


	//----- nvinfo : EIATTR_KPARAM_INFO
	.align		4
.L_351:
        /*0048*/ 	.byte	0x04, 0x17
        /*004a*/ 	.short	(.L_353 - .L_352)
.L_352:
        /*004c*/ 	.word	0x00000000
        /*0050*/ 	.short	0x0000
        /*0052*/ 	.short	0x0000
        /*0054*/ 	.byte	0x00, 0xf5, 0x21, 0x00


	//----- nvinfo : EIATTR_SPARSE_MMA_MASK
	.align		4
.L_353:
        /*0058*/ 	.byte	0x03, 0x50
        /*005a*/ 	.short	0x0000


	//----- nvinfo : EIATTR_MAXREG_COUNT
	.align		4
        /*005c*/ 	.byte	0x03, 0x1b
        /*005e*/ 	.short	0x00ff


	//----- nvinfo : EIATTR_NUM_BARRIERS
	.align		4
        /*0060*/ 	.byte	0x02, 0x4c
        /*0062*/ 	.byte	0x01
	.zero		1


	//----- nvinfo : EIATTR_MERCURY_ISA_VERSION
	.align		4
        /*0064*/ 	.byte	0x03, 0x5f
        /*0066*/ 	.short	0x0101


	//----- nvinfo : EIATTR_VRC_CTA_INIT_COUNT
	.align		4
        /*0068*/ 	.byte	0x02, 0x4a
	.zero		1
	.zero		1


	//----- nvinfo : EIATTR_EXIT_INSTR_OFFSETS
	.align		4
        /*006c*/ 	.byte	0x04, 0x1c
        /*006e*/ 	.short	(.L_355 - .L_354)


	//   ....[0]....
.L_354:
        /*0070*/ 	.word	0x000001d0


	//   ....[1]....
        /*0074*/ 	.word	0x00000240


	//----- nvinfo : EIATTR_CBANK_PARAM_SIZE
	.align		4
.L_355:
        /*0078*/ 	.byte	0x03, 0x19
        /*007a*/ 	.short	0x001c


	//----- nvinfo : EIATTR_PARAM_CBANK
	.align		4
        /*007c*/ 	.byte	0x04, 0x0a
        /*007e*/ 	.short	(.L_357 - .L_356)
	.align		4
.L_356:
        /*0080*/ 	.word	index@(.nv.constant0._Z24transpose_shm_012_kernelPKfPfiii)
        /*0084*/ 	.short	0x0380
        /*0086*/ 	.short	0x001c


	//----- nvinfo : EIATTR_SW_WAR
	.align		4
.L_357:
        /*0088*/ 	.byte	0x04, 0x36
        /*008a*/ 	.short	(.L_359 - .L_358)
.L_358:
        /*008c*/ 	.word	0x00000008
.L_359:


//--------------------- .nv.info._Z27transpose_simple_210_kernelPKfPfiii --------------------------
	.section	.nv.info._Z27transpose_simple_210_kernelPKfPfiii,"",@"SHT_CUDA_INFO"
	.sectionflags	@""
	.align	4


	//----- nvinfo : EIATTR_CUDA_API_VERSION
	.align		4
        /*0000*/ 	.byte	0x04, 0x37
        /*0002*/ 	.short	(.L_361 - .L_360)
.L_360:
        /*0004*/ 	.word	0x00000082


	//----- nvinfo : EIATTR_KPARAM_INFO
	.align		4
.L_361:
        /*0008*/ 	.byte	0x04, 0x17
        /*000a*/ 	.short	(.L_363 - .L_362)
.L_362:
        /*000c*/ 	.word	0x00000000
        /*0010*/ 	.short	0x0004
        /*0012*/ 	.short	0x0018
        /*0014*/ 	.byte	0x00, 0xf0, 0x11, 0x00


	//----- nvinfo : EIATTR_KPARAM_INFO
	.align		4
.L_363:
        /*0018*/ 	.byte	0x04, 0x17
        /*001a*/ 	.short	(.L_365 - .L_364)
.L_364:
        /*001c*/ 	.word	0x00000000
        /*0020*/ 	.short	0x0003
        /*0022*/ 	.short	0x0014
        /*0024*/ 	.byte	0x00, 0xf0, 0x11, 0x00


	//----- nvinfo : EIATTR_KPARAM_INFO
	.align		4
.L_365:
        /*0028*/ 	.byte	0x04, 0x17
        /*002a*/ 	.short	(.L_367 - .L_366)
.L_366:
        /*002c*/ 	.word	0x00000000
        /*0030*/ 	.short	0x0002
        /*0032*/ 	.short	0x0010
        /*0034*/ 	.byte	0x00, 0xf0, 0x11, 0x00


	//----- nvinfo : EIATTR_KPARAM_INFO
	.align		4
.L_367:
        /*0038*/ 	.byte	0x04, 0x17
        /*003a*/ 	.short	(.L_369 - .L_368)
.L_368:
        /*003c*/ 	.word	0x00000000
        /*0040*/ 	.short	0x0001
        /*0042*/ 	.short	0x0008
        /*0044*/ 	.byte	0x00, 0xf5, 0x21, 0x00


	//----- nvinfo : EIATTR_KPARAM_INFO
	.align		4
.L_369:
        /*0048*/ 	.byte	0x04, 0x17
        /*004a*/ 	.short	(.L_371 - .L_370)
.L_370:
        /*004c*/ 	.word	0x00000000
        /*0050*/ 	.short	0x0000
        /*0052*/ 	.short	0x0000
        /*0054*/ 	.byte	0x00, 0xf5, 0x21, 0x00


	//----- nvinfo : EIATTR_SPARSE_MMA_MASK
	.align		4
.L_371:
        /*0058*/ 	.byte	0x03, 0x50
        /*005a*/ 	.short	0x0000


	//----- nvinfo : EIATTR_MAXREG_COUNT
	.align		4
        /*005c*/ 	.byte	0x03, 0x1b
        /*005e*/ 	.short	0x00ff


	//----- nvinfo : EIATTR_MERCURY_ISA_VERSION
	.align		4
        /*0060*/ 	.byte	0x03, 0x5f
        /*0062*/ 	.short	0x0101


	//----- nvinfo : EIATTR_VRC_CTA_INIT_COUNT
	.align		4
        /*0064*/ 	.byte	0x02, 0x4a
	.zero		1
	.zero		1


	//----- nvinfo : EIATTR_EXIT_INSTR_OFFSETS
	.align		4
        /*0068*/ 	.byte	0x04, 0x1c
        /*006a*/ 	.short	(.L_373 - .L_372)


	//   ....[0]....
.L_372:
        /*006c*/ 	.word	0x00000160


	//   ....[1]....
        /*0070*/ 	.word	0x000001e0


	//----- nvinfo : EIATTR_CBANK_PARAM_SIZE
	.align		4
.L_373:
        /*0074*/ 	.byte	0x03, 0x19
        /*0076*/ 	.short	0x001c


	//----- nvinfo : EIATTR_PARAM_CBANK
	.align		4
        /*0078*/ 	.byte	0x04, 0x0a
        /*007a*/ 	.short	(.L_375 - .L_374)
	.align		4
.L_374:
        /*007c*/ 	.word	index@(.nv.constant0._Z27transpose_simple_210_kernelPKfPfiii)
        /*0080*/ 	.short	0x0380
        /*0082*/ 	.short	0x001c


	//----- nvinfo : EIATTR_SW_WAR
	.align		4
.L_375:
        /*0084*/ 	.byte	0x04, 0x36
        /*0086*/ 	.short	(.L_377 - .L_376)
.L_376:
        /*0088*/ 	.word	0x00000008
.L_377:


//--------------------- .nv.info._Z27transpose_simple_201_kernelPKfPfiii --------------------------
	.section	.nv.info._Z27transpose_simple_201_kernelPKfPfiii,"",@"SHT_CUDA_INFO"
	.sectionflags	@""
	.align	4


	//----- nvinfo : EIATTR_CUDA_API_VERSION
	.align		4
        /*0000*/ 	.byte	0x04, 0x37
        /*0002*/ 	.short	(.L_379 - .L_378)
.L_378:
        /*0004*/ 	.word	0x00000082


	//----- nvinfo : EIATTR_KPARAM_INFO
	.align		4
.L_379:
        /*0008*/ 	.byte	0x04, 0x17
        /*000a*/ 	.short	(.L_381 - .L_380)
.L_380:
        /*000c*/ 	.word	0x00000000
        /*0010*/ 	.short	0x0004
        /*0012*/ 	.short	0x0018
        /*0014*/ 	.byte	0x00, 0xf0, 0x11, 0x00


	//----- nvinfo : EIATTR_KPARAM_INFO
	.align		4
.L_381:
        /*0018*/ 	.byte	0x04, 0x17
        /*001a*/ 	.short	(.L_383 - .L_382)
.L_382:
        /*001c*/ 	.word	0x00000000
        /*0020*/ 	.short	0x0003
        /*0022*/ 	.short	0x0014
        /*0024*/ 	.byte	0x00, 0xf0, 0x11, 0x00


	//----- nvinfo : EIATTR_KPARAM_INFO
	.align		4
.L_383:
        /*0028*/ 	.byte	0x04, 0x17
        /*002a*/ 	.short	(.L_385 - .L_384)
.L_384:
        /*002c*/ 	.word	0x00000000
        /*0030*/ 	.short	0x0002
        /*0032*/ 	.short	0x0010
        /*0034*/ 	.byte	0x00, 0xf0, 0x11, 0x00


	//----- nvinfo : EIATTR_KPARAM_INFO
	.align		4
.L_385:
        /*0038*/ 	.byte	0x04, 0x17
        /*003a*/ 	.short	(.L_387 - .L_386)
.L_386:
        /*003c*/ 	.word	0x00000000
        /*0040*/ 	.short	0x0001
        /*0042*/ 	.short	0x0008
        /*0044*/ 	.byte	0x00, 0xf5, 0x21, 0x00


	//----- nvinfo : EIATTR_KPARAM_INFO
	.align		4
.L_387:
        /*0048*/ 	.byte	0x04, 0x17
        /*004a*/ 	.short	(.L_389 - .L_388)
.L_388:
        /*004c*/ 	.word	0x00000000
        /*0050*/ 	.short	0x0000
        /*0052*/ 	.short	0x0000
        /*0054*/ 	.byte	0x00, 0xf5, 0x21, 0x00


	//----- nvinfo : EIATTR_SPARSE_MMA_MASK
	.align		4
.L_389:
        /*0058*/ 	.byte	0x03, 0x50
        /*005a*/ 	.short	0x0000


	//----- nvinfo : EIATTR_MAXREG_COUNT
	.align		4
        /*005c*/ 	.byte	0x03, 0x1b
        /*005e*/ 	.short	0x00ff


	//----- nvinfo : EIATTR_MERCURY_ISA_VERSION
	.align		4
        /*0060*/ 	.byte	0x03, 0x5f
        /*0062*/ 	.short	0x0101


	//----- nvinfo : EIATTR_VRC_CTA_INIT_COUNT
	.align		4
        /*0064*/ 	.byte	0x02, 0x4a
	.zero		1
	.zero		1


	//----- nvinfo : EIATTR_EXIT_INSTR_OFFSETS
	.align		4
        /*0068*/ 	.byte	0x04, 0x1c
        /*006a*/ 	.short	(.L_391 - .L_390)


	//   ....[0]....
.L_390:
        /*006c*/ 	.word	0x00000160


	//   ....[1]....
        /*0070*/ 	.word	0x000001e0


	//----- nvinfo : EIATTR_CBANK_PARAM_SIZE
	.align		4
.L_391:
        /*0074*/ 	.byte	0x03, 0x19
        /*0076*/ 	.short	0x001c


	//----- nvinfo : EIATTR_PARAM_CBANK
	.align		4
        /*0078*/ 	.byte	0x04, 0x0a
        /*007a*/ 	.short	(.L_393 - .L_392)
	.align		4
.L_392:
        /*007c*/ 	.word	index@(.nv.constant0._Z27transpose_simple_201_kernelPKfPfiii)
        /*0080*/ 	.short	0x0380
        /*0082*/ 	.short	0x001c


	//----- nvinfo : EIATTR_SW_WAR
	.align		4
.L_393:
        /*0084*/ 	.byte	0x04, 0x36
        /*0086*/ 	.short	(.L_395 - .L_394)
.L_394:
        /*0088*/ 	.word	0x00000008
.L_395:


//--------------------- .nv.info._Z27transpose_simple_120_kernelPKfPfiii --------------------------
	.section	.nv.info._Z27transpose_simple_120_kernelPKfPfiii,"",@"SHT_CUDA_INFO"
	.sectionflags	@""
	.align	4


	//----- nvinfo : EIATTR_CUDA_API_VERSION
	.align		4
        /*0000*/ 	.byte	0x04, 0x37
        /*0002*/ 	.short	(.L_397 - .L_396)
.L_396:
        /*0004*/ 	.word	0x00000082


	//----- nvinfo : EIATTR_KPARAM_INFO
	.align		4
.L_397:
        /*0008*/ 	.byte	0x04, 0x17
        /*000a*/ 	.short	(.L_399 - .L_398)
.L_398:
        /*000c*/ 	.word	0x00000000
        /*0010*/ 	.short	0x0004
        /*0012*/ 	.short	0x0018
        /*0014*/ 	.byte	0x00, 0xf0, 0x11, 0x00


	//----- nvinfo : EIATTR_KPARAM_INFO
	.align		4
.L_399:
        /*0018*/ 	.byte	0x04, 0x17
        /*001a*/ 	.short	(.L_401 - .L_400)
.L_400:
        /*001c*/ 	.word	0x00000000
        /*0020*/ 	.short	0x0003
        /*0022*/ 	.short	0x0014
        /*0024*/ 	.byte	0x00, 0xf0, 0x11, 0x00


	//----- nvinfo : EIATTR_KPARAM_INFO
	.align		4
.L_401:
        /*0028*/ 	.byte	0x04, 0x17
        /*002a*/ 	.short	(.L_403 - .L_402)
.L_402:
        /*002c*/ 	.word	0x00000000
        /*0030*/ 	.short	0x0002
        /*0032*/ 	.short	0x0010
        /*0034*/ 	.byte	0x00, 0xf0, 0x11, 0x00


	//----- nvinfo : EIATTR_KPARAM_INFO
	.align		4
.L_403:
        /*0038*/ 	.byte	0x04, 0x17
        /*003a*/ 	.short	(.L_405 - .L_404)
.L_404:
        /*003c*/ 	.word	0x00000000
        /*0040*/ 	.short	0x0001
        /*0042*/ 	.short	0x0008
        /*0044*/ 	.byte	0x00, 0xf5, 0x21, 0x00


	//----- nvinfo : EIATTR_KPARAM_INFO
	.align		4
.L_405:
        /*0048*/ 	.byte	0x04, 0x17
        /*004a*/ 	.short	(.L_407 - .L_406)
.L_406:
        /*004c*/ 	.word	0x00000000
        /*0050*/ 	.short	0x0000
        /*0052*/ 	.short	0x0000
        /*0054*/ 	.byte	0x00, 0xf5, 0x21, 0x00


	//----- nvinfo : EIATTR_SPARSE_MMA_MASK
	.align		4
.L_407:
        /*0058*/ 	.byte	0x03, 0x50
        /*005a*/ 	.short	0x0000


	//----- nvinfo : EIATTR_MAXREG_COUNT
	.align		4
        /*005c*/ 	.byte	0x03, 0x1b
        /*005e*/ 	.short	0x00ff


	//----- nvinfo : EIATTR_MERCURY_ISA_VERSION
	.align		4
        /*0060*/ 	.byte	0x03, 0x5f
        /*0062*/ 	.short	0x0101


	//----- nvinfo : EIATTR_VRC_CTA_INIT_COUNT
	.align		4
        /*0064*/ 	.byte	0x02, 0x4a
	.zero		1
	.zero		1


	//----- nvinfo : EIATTR_EXIT_INSTR_OFFSETS
	.align		4
        /*0068*/ 	.byte	0x04, 0x1c
        /*006a*/ 	.short	(.L_409 - .L_408)


	//   ....[0]....
.L_408:
        /*006c*/ 	.word	0x00000160


	//   ....[1]....
        /*0070*/ 	.word	0x000001e0


	//----- nvinfo : EIATTR_CBANK_PARAM_SIZE
	.align		4
.L_409:
        /*0074*/ 	.byte	0x03, 0x19
        /*0076*/ 	.short	0x001c


	//----- nvinfo : EIATTR_PARAM_CBANK
	.align		4
        /*0078*/ 	.byte	0x04, 0x0a
        /*007a*/ 	.short	(.L_411 - .L_410)
	.align		4
.L_410:
        /*007c*/ 	.word	index@(.nv.constant0._Z27transpose_simple_120_kernelPKfPfiii)
        /*0080*/ 	.short	0x0380
        /*0082*/ 	.short	0x001c


	//----- nvinfo : EIATTR_SW_WAR
	.align		4
.L_411:
        /*0084*/ 	.byte	0x04, 0x36
        /*0086*/ 	.short	(.L_413 - .L_412)
.L_412:
        /*0088*/ 	.word	0x00000008
.L_413:


//--------------------- .nv.info._Z27transpose_simple_102_kernelPKfPfiii --------------------------
	.section	.nv.info._Z27transpose_simple_102_kernelPKfPfiii,"",@"SHT_CUDA_INFO"
	.sectionflags	@""
	.align	4


	//----- nvinfo : EIATTR_CUDA_API_VERSION
	.align		4
        /*0000*/ 	.byte	0x04, 0x37
        /*0002*/ 	.short	(.L_415 - .L_414)
.L_414:
        /*0004*/ 	.word	0x00000082


	//----- nvinfo : EIATTR_KPARAM_INFO
	.align		4
.L_415:
        /*0008*/ 	.byte	0x04, 0x17
        /*000a*/ 	.short	(.L_417 - .L_416)
.L_416:
        /*000c*/ 	.word	0x00000000
        /*0010*/ 	.short	0x0004
        /*0012*/ 	.short	0x0018
        /*0014*/ 	.byte	0x00, 0xf0, 0x11, 0x00


	//----- nvinfo : EIATTR_KPARAM_INFO
	.align		4
.L_417:
        /*0018*/ 	.byte	0x04, 0x17
        /*001a*/ 	.short	(.L_419 - .L_418)
.L_418:
        /*001c*/ 	.word	0x00000000
        /*0020*/ 	.short	0x0003
        /*0022*/ 	.short	0x0014
        /*0024*/ 	.byte	0x00, 0xf0, 0x11, 0x00


	//----- nvinfo : EIATTR_KPARAM_INFO
	.align		4
.L_419:
        /*0028*/ 	.byte	0x04, 0x17
        /*002a*/ 	.short	(.L_421 - .L_420)
.L_420:
        /*002c*/ 	.word	0x00000000
        /*0030*/ 	.short	0x0002
        /*0032*/ 	.short	0x0010
        /*0034*/ 	.byte	0x00, 0xf0, 0x11, 0x00


	//----- nvinfo : EIATTR_KPARAM_INFO
	.align		4
.L_421:
        /*0038*/ 	.byte	0x04, 0x17
        /*003a*/ 	.short	(.L_423 - .L_422)
.L_422:
        /*003c*/ 	.word	0x00000000
        /*0040*/ 	.short	0x0001
        /*0042*/ 	.short	0x0008
        /*0044*/ 	.byte	0x00, 0xf5, 0x21, 0x00


	//----- nvinfo : EIATTR_KPARAM_INFO
	.align		4
.L_423:
        /*0048*/ 	.byte	0x04, 0x17
        /*004a*/ 	.short	(.L_425 - .L_424)
.L_424:
        /*004c*/ 	.word	0x00000000
        /*0050*/ 	.short	0x0000
        /*0052*/ 	.short	0x0000
        /*0054*/ 	.byte	0x00, 0xf5, 0x21, 0x00


	//----- nvinfo : EIATTR_SPARSE_MMA_MASK
	.align		4
.L_425:
        /*0058*/ 	.byte	0x03, 0x50
        /*005a*/ 	.short	0x0000


	//----- nvinfo : EIATTR_MAXREG_COUNT
	.align		4
        /*005c*/ 	.byte	0x03, 0x1b
        /*005e*/ 	.short	0x00ff


	//----- nvinfo : EIATTR_MERCURY_ISA_VERSION
	.align		4
        /*0060*/ 	.byte	0x03, 0x5f
        /*0062*/ 	.short	0x0101


	//----- nvinfo : EIATTR_VRC_CTA_INIT_COUNT
	.align		4
        /*0064*/ 	.byte	0x02, 0x4a
	.zero		1
	.zero		1


	//----- nvinfo : EIATTR_EXIT_INSTR_OFFSETS
	.align		4
        /*0068*/ 	.byte	0x04, 0x1c
        /*006a*/ 	.short	(.L_427 - .L_426)


	//   ....[0]....
.L_426:
        /*006c*/ 	.word	0x00000160


	//   ....[1]....
        /*0070*/ 	.word	0x000001e0


	//----- nvinfo : EIATTR_CBANK_PARAM_SIZE
	.align		4
.L_427:
        /*0074*/ 	.byte	0x03, 0x19
        /*0076*/ 	.short	0x001c


	//----- nvinfo : EIATTR_PARAM_CBANK
	.align		4
        /*0078*/ 	.byte	0x04, 0x0a
        /*007a*/ 	.short	(.L_429 - .L_428)
	.align		4
.L_428:
        /*007c*/ 	.word	index@(.nv.constant0._Z27transpose_simple_102_kernelPKfPfiii)
        /*0080*/ 	.short	0x0380
        /*0082*/ 	.short	0x001c


	//----- nvinfo : EIATTR_SW_WAR
	.align		4
.L_429:
        /*0084*/ 	.byte	0x04, 0x36
        /*0086*/ 	.short	(.L_431 - .L_430)
.L_430:
        /*0088*/ 	.word	0x00000008
.L_431:


//--------------------- .nv.info._Z27transpose_simple_021_kernelPKfPfiii --------------------------
	.section	.nv.info._Z27transpose_simple_021_kernelPKfPfiii,"",@"SHT_CUDA_INFO"
	.sectionflags	@""
	.align	4


	//----- nvinfo : EIATTR_CUDA_API_VERSION
	.align		4
        /*0000*/ 	.byte	0x04, 0x37
        /*0002*/ 	.short	(.L_433 - .L_432)
.L_432:
        /*0004*/ 	.word	0x00000082


	//----- nvinfo : EIATTR_KPARAM_INFO
	.align		4
.L_433:
        /*0008*/ 	.byte	0x04, 0x17
        /*000a*/ 	.short	(.L_435 - .L_434)
.L_434:
        /*000c*/ 	.word	0x00000000
        /*0010*/ 	.short	0x0004
        /*0012*/ 	.short	0x0018
        /*0014*/ 	.byte	0x00, 0xf0, 0x11, 0x00


	//----- nvinfo : EIATTR_KPARAM_INFO
	.align		4
.L_435:
        /*0018*/ 	.byte	0x04, 0x17
        /*001a*/ 	.short	(.L_437 - .L_436)
.L_436:
        /*001c*/ 	.word	0x00000000
        /*0020*/ 	.short	0x0003
        /*0022*/ 	.short	0x0014
        /*0024*/ 	.byte	0x00, 0xf0, 0x11, 0x00


	//----- nvinfo : EIATTR_KPARAM_INFO
	.align		4
.L_437:
        /*0028*/ 	.byte	0x04, 0x17
        /*002a*/ 	.short	(.L_439 - .L_438)
.L_438:
        /*002c*/ 	.word	0x00000000
        /*0030*/ 	.short	0x0002
        /*0032*/ 	.short	0x0010
        /*0034*/ 	.byte	0x00, 0xf0, 0x11, 0x00


	//----- nvinfo : EIATTR_KPARAM_INFO
	.align		4
.L_439:
        /*0038*/ 	.byte	0x04, 0x17
        /*003a*/ 	.short	(.L_441 - .L_440)
.L_440:
        /*003c*/ 	.word	0x00000000
        /*0040*/ 	.short	0x0001
        /*0042*/ 	.short	0x0008
        /*0044*/ 	.byte	0x00, 0xf5, 0x21, 0x00


	//----- nvinfo : EIATTR_KPARAM_INFO
	.align		4
.L_441:
        /*0048*/ 	.byte	0x04, 0x17
        /*004a*/ 	.short	(.L_443 - .L_442)
.L_442:
        /*004c*/ 	.word	0x00000000
        /*0050*/ 	.short	0x0000
        /*0052*/ 	.short	0x0000
        /*0054*/ 	.byte	0x00, 0xf5, 0x21, 0x00


	//----- nvinfo : EIATTR_SPARSE_MMA_MASK
	.align		4
.L_443:
        /*0058*/ 	.byte	0x03, 0x50
        /*005a*/ 	.short	0x0000


	//----- nvinfo : EIATTR_MAXREG_COUNT
	.align		4
        /*005c*/ 	.byte	0x03, 0x1b
        /*005e*/ 	.short	0x00ff


	//----- nvinfo : EIATTR_MERCURY_ISA_VERSION
	.align		4
        /*0060*/ 	.byte	0x03, 0x5f
        /*0062*/ 	.short	0x0101


	//----- nvinfo : EIATTR_VRC_CTA_INIT_COUNT
	.align		4
        /*0064*/ 	.byte	0x02, 0x4a
	.zero		1
	.zero		1


	//----- nvinfo : EIATTR_EXIT_INSTR_OFFSETS
	.align		4
        /*0068*/ 	.byte	0x04, 0x1c
        /*006a*/ 	.short	(.L_445 - .L_444)


	//   ....[0]....
.L_444:
        /*006c*/ 	.word	0x00000160


	//   ....[1]....
        /*0070*/ 	.word	0x000001e0


	//----- nvinfo : EIATTR_CBANK_PARAM_SIZE
	.align		4
.L_445:
        /*0074*/ 	.byte	0x03, 0x19
        /*0076*/ 	.short	0x001c


	//----- nvinfo : EIATTR_PARAM_CBANK
	.align		4
        /*0078*/ 	.byte	0x04, 0x0a
        /*007a*/ 	.short	(.L_447 - .L_446)
	.align		4
.L_446:
        /*007c*/ 	.word	index@(.nv.constant0._Z27transpose_simple_021_kernelPKfPfiii)
        /*0080*/ 	.short	0x0380
        /*0082*/ 	.short	0x001c


	//----- nvinfo : EIATTR_SW_WAR
	.align		4
.L_447:
        /*0084*/ 	.byte	0x04, 0x36
        /*0086*/ 	.short	(.L_449 - .L_448)
.L_448:
        /*0088*/ 	.word	0x00000008
.L_449:


//--------------------- .nv.info._Z27transpose_simple_012_kernelPKfPfiii --------------------------
	.section	.nv.info._Z27transpose_simple_012_kernelPKfPfiii,"",@"SHT_CUDA_INFO"
	.sectionflags	@""
	.align	4


	//----- nvinfo : EIATTR_CUDA_API_VERSION
	.align		4
        /*0000*/ 	.byte	0x04, 0x37
        /*0002*/ 	.short	(.L_451 - .L_450)
.L_450:
        /*0004*/ 	.word	0x00000082


	//----- nvinfo : EIATTR_KPARAM_INFO
	.align		4
.L_451:
        /*0008*/ 	.byte	0x04, 0x17
        /*000a*/ 	.short	(.L_453 - .L_452)
.L_452:
        /*000c*/ 	.word	0x00000000
        /*0010*/ 	.short	0x0004
        /*0012*/ 	.short	0x0018
        /*0014*/ 	.byte	0x00, 0xf0, 0x11, 0x00


	//----- nvinfo : EIATTR_KPARAM_INFO
	.align		4
.L_453:
        /*0018*/ 	.byte	0x04, 0x17
        /*001a*/ 	.short	(.L_455 - .L_454)
.L_454:
        /*001c*/ 	.word	0x00000000
        /*0020*/ 	.short	0x0003
        /*0022*/ 	.short	0x0014
        /*0024*/ 	.byte	0x00, 0xf0, 0x11, 0x00


	//----- nvinfo : EIATTR_KPARAM_INFO
	.align		4
.L_455:
        /*0028*/ 	.byte	0x04, 0x17
        /*002a*/ 	.short	(.L_457 - .L_456)
.L_456:
        /*002c*/ 	.word	0x00000000
        /*0030*/ 	.short	0x0002
        /*0032*/ 	.short	0x0010
        /*0034*/ 	.byte	0x00, 0xf0, 0x11, 0x00


	//----- nvinfo : EIATTR_KPARAM_INFO
	.align		4
.L_457:
        /*0038*/ 	.byte	0x04, 0x17
        /*003a*/ 	.short	(.L_459 - .L_458)
.L_458:
        /*003c*/ 	.word	0x00000000
        /*0040*/ 	.short	0x0001
        /*0042*/ 	.short	0x0008
        /*0044*/ 	.byte	0x00, 0xf5, 0x21, 0x00


	//----- nvinfo : EIATTR_KPARAM_INFO
	.align		4
.L_459:
        /*0048*/ 	.byte	0x04, 0x17
        /*004a*/ 	.short	(.L_461 - .L_460)
.L_460:
        /*004c*/ 	.word	0x00000000
        /*0050*/ 	.short	0x0000
        /*0052*/ 	.short	0x0000
        /*0054*/ 	.byte	0x00, 0xf5, 0x21, 0x00


	//----- nvinfo : EIATTR_SPARSE_MMA_MASK
	.align		4
.L_461:
        /*0058*/ 	.byte	0x03, 0x50
        /*005a*/ 	.short	0x0000


	//----- nvinfo : EIATTR_MAXREG_COUNT
	.align		4
        /*005c*/ 	.byte	0x03, 0x1b
        /*005e*/ 	.short	0x00ff


	//----- nvinfo : EIATTR_MERCURY_ISA_VERSION
	.align		4
        /*0060*/ 	.byte	0x03, 0x5f
        /*0062*/ 	.short	0x0101


	//----- nvinfo : EIATTR_VRC_CTA_INIT_COUNT
	.align		4
        /*0064*/ 	.byte	0x02, 0x4a
	.zero		1
	.zero		1


	//----- nvinfo : EIATTR_EXIT_INSTR_OFFSETS
	.align		4
        /*0068*/ 	.byte	0x04, 0x1c
        /*006a*/ 	.short	(.L_463 - .L_462)


	//   ....[0]....
.L_462:
        /*006c*/ 	.word	0x00000140


	//   ....[1]....
        /*0070*/ 	.word	0x000001c0


	//----- nvinfo : EIATTR_CBANK_PARAM_SIZE
	.align		4
.L_463:
        /*0074*/ 	.byte	0x03, 0x19
        /*0076*/ 	.short	0x001c


	//----- nvinfo : EIATTR_PARAM_CBANK
	.align		4
        /*0078*/ 	.byte	0x04, 0x0a
        /*007a*/ 	.short	(.L_465 - .L_464)
	.align		4
.L_464:
        /*007c*/ 	.word	index@(.nv.constant0._Z27transpose_simple_012_kernelPKfPfiii)
        /*0080*/ 	.short	0x0380
        /*0082*/ 	.short	0x001c


	//----- nvinfo : EIATTR_SW_WAR
	.align		4
.L_465:
        /*0084*/ 	.byte	0x04, 0x36
        /*0086*/ 	.short	(.L_467 - .L_466)
.L_466:
        /*0088*/ 	.word	0x00000008
.L_467:


//--------------------- .nv.info._Z25transpose_shm_bank_kernelPKfPfiiiiii --------------------------
	.section	.nv.info._Z25transpose_shm_bank_kernelPKfPfiiiiii,"",@"SHT_CUDA_INFO"
	.sectionflags	@""
	.align	4


	//----- nvinfo : EIATTR_CUDA_API_VERSION
	.align		4
        /*0000*/ 	.byte	0x04, 0x37
        /*0002*/ 	.short	(.L_469 - .L_468)
.L_468:
        /*0004*/ 	.word	0x00000082


	//----- nvinfo : EIATTR_KPARAM_INFO
	.align		4
.L_469:
        /*0008*/ 	.byte	0x04, 0x17
        /*000a*/ 	.short	(.L_471 - .L_470)
.L_470:
        /*000c*/ 	.word	0x00000000
        /*0010*/ 	.short	0x0007
        /*0012*/ 	.short	0x0024
        /*0014*/ 	.byte	0x00, 0xf0, 0x11, 0x00


	//----- nvinfo : EIATTR_KPARAM_INFO
	.align		4
.L_471:
        /*0018*/ 	.byte	0x04, 0x17
        /*001a*/ 	.short	(.L_473 - .L_472)
.L_472:
        /*001c*/ 	.word	0x00000000
        /*0020*/ 	.short	0x0006
        /*0022*/ 	.short	0x0020
        /*0024*/ 	.byte	0x00, 0xf0, 0x11, 0x00


	//----- nvinfo : EIATTR_KPARAM_INFO
	.align		4
.L_473:
        /*0028*/ 	.byte	0x04, 0x17
        /*002a*/ 	.short	(.L_475 - .L_474)
.L_474:
        /*002c*/ 	.word	0x00000000
        /*0030*/ 	.short	0x0005
        /*0032*/ 	.short	0x001c
        /*0034*/ 	.byte	0x00, 0xf0, 0x11, 0x00


	//----- nvinfo : EIATTR_KPARAM_INFO
	.align		4
.L_475:
        /*0038*/ 	.byte	0x04, 0x17
        /*003a*/ 	.short	(.L_477 - .L_476)
.L_476:
        /*003c*/ 	.word	0x00000000
        /*0040*/ 	.short	0x0004
        /*0042*/ 	.short	0x0018
        /*0044*/ 	.byte	0x00, 0xf0, 0x11, 0x00


	//----- nvinfo : EIATTR_KPARAM_INFO
	.align		4
.L_477:
        /*0048*/ 	.byte	0x04, 0x17
        /*004a*/ 	.short	(.L_479 - .L_478)
.L_478:
        /*004c*/ 	.word	0x00000000
        /*0050*/ 	.short	0x0003
        /*0052*/ 	.short	0x0014
        /*0054*/ 	.byte	0x00, 0xf0, 0x11, 0x00


	//----- nvinfo : EIATTR_KPARAM_INFO
	.align		4
.L_479:
        /*0058*/ 	.byte	0x04, 0x17
        /*005a*/ 	.short	(.L_481 - .L_480)
.L_480:
        /*005c*/ 	.word	0x00000000
        /*0060*/ 	.short	0x0002
        /*0062*/ 	.short	0x0010
        /*0064*/ 	.byte	0x00, 0xf0, 0x11, 0x00


	//----- nvinfo : EIATTR_KPARAM_INFO
	.align		4
.L_481:
        /*0068*/ 	.byte	0x04, 0x17
        /*006a*/ 	.short	(.L_483 - .L_482)
.L_482:
        /*006c*/ 	.word	0x00000000
        /*0070*/ 	.short	0x0001
        /*0072*/ 	.short	0x0008
        /*0074*/ 	.byte	0x00, 0xf5, 0x21, 0x00


	//----- nvinfo : EIATTR_KPARAM_INFO
	.align		4
.L_483:
        /*0078*/ 	.byte	0x04, 0x17
        /*007a*/ 	.short	(.L_485 - .L_484)
.L_484:
        /*007c*/ 	.word	0x00000000
        /*0080*/ 	.short	0x0000
        /*0082*/ 	.short	0x0000
        /*0084*/ 	.byte	0x00, 0xf5, 0x21, 0x00


	//----- nvinfo : EIATTR_SPARSE_MMA_MASK
	.align		4
.L_485:
        /*0088*/ 	.byte	0x03, 0x50
        /*008a*/ 	.short	0x0000


	//----- nvinfo : EIATTR_MAXREG_COUNT
	.align		4
        /*008c*/ 	.byte	0x03, 0x1b
        /*008e*/ 	.short	0x00ff


	//----- nvinfo : EIATTR_NUM_BARRIERS
	.align		4
        /*0090*/ 	.byte	0x02, 0x4c
        /*0092*/ 	.byte	0x01
	.zero		1


	//----- nvinfo : EIATTR_MERCURY_ISA_VERSION
	.align		4
        /*0094*/ 	.byte	0x03, 0x5f
        /*0096*/ 	.short	0x0101


	//----- nvinfo : EIATTR_VRC_CTA_INIT_COUNT
	.align		4
        /*0098*/ 	.byte	0x02, 0x4a
	.zero		1
	.zero		1


	//----- nvinfo : EIATTR_EXIT_INSTR_OFFSETS
	.align		4
        /*009c*/ 	.byte	0x04, 0x1c
        /*009e*/ 	.short	(.L_487 - .L_486)


	//   ....[0]....
.L_486:
        /*00a0*/ 	.word	0x00000940


	//   ....[1]....
        /*00a4*/ 	.word	0x00000a10


	//----- nvinfo : EIATTR_CRS_STACK_SIZE
	.align		4
.L_487:
        /*00a8*/ 	.byte	0x04, 0x1e
        /*00aa*/ 	.short	(.L_489 - .L_488)
.L_488:
        /*00ac*/ 	.word	0x00000000


	//----- nvinfo : EIATTR_CBANK_PARAM_SIZE
	.align		4
.L_489:
        /*00b0*/ 	.byte	0x03, 0x19
        /*00b2*/ 	.short	0x0028


	//----- nvinfo : EIATTR_PARAM_CBANK
	.align		4
        /*00b4*/ 	.byte	0x04, 0x0a
        /*00b6*/ 	.short	(.L_491 - .L_490)
	.align		4
.L_490:
        /*00b8*/ 	.word	index@(.nv.constant0._Z25transpose_shm_bank_kernelPKfPfiiiiii)
        /*00bc*/ 	.short	0x0380
        /*00be*/ 	.short	0x0028


	//----- nvinfo : EIATTR_SW_WAR
	.align		4
.L_491:
        /*00c0*/ 	.byte	0x04, 0x36
        /*00c2*/ 	.short	(.L_493 - .L_492)
.L_492:
        /*00c4*/ 	.word	0x00000008
.L_493:


//--------------------- .nv.info._Z20transpose_shm_kernelPKfPfiiiiii --------------------------
	.section	.nv.info._Z20transpose_shm_kernelPKfPfiiiiii,"",@"SHT_CUDA_INFO"
	.sectionflags	@""
	.align	4


	//----- nvinfo : EIATTR_CUDA_API_VERSION
	.align		4
        /*0000*/ 	.byte	0x04, 0x37
        /*0002*/ 	.short	(.L_495 - .L_494)
.L_494:
        /*0004*/ 	.word	0x00000082


	//----- nvinfo : EIATTR_KPARAM_INFO
	.align		4
.L_495:
        /*0008*/ 	.byte	0x04, 0x17
        /*000a*/ 	.short	(.L_497 - .L_496)
.L_496:
        /*000c*/ 	.word	0x00000000
        /*0010*/ 	.short	0x0007
        /*0012*/ 	.short	0x0024
        /*0014*/ 	.byte	0x00, 0xf0, 0x11, 0x00


	//----- nvinfo : EIATTR_KPARAM_INFO
	.align		4
.L_497:
        /*0018*/ 	.byte	0x04, 0x17
        /*001a*/ 	.short	(.L_499 - .L_498)
.L_498:
        /*001c*/ 	.word	0x00000000
        /*0020*/ 	.short	0x0006
        /*0022*/ 	.short	0x0020
        /*0024*/ 	.byte	0x00, 0xf0, 0x11, 0x00


	//----- nvinfo : EIATTR_KPARAM_INFO
	.align		4
.L_499:
        /*0028*/ 	.byte	0x04, 0x17
        /*002a*/ 	.short	(.L_501 - .L_500)
.L_500:
        /*002c*/ 	.word	0x00000000
        /*0030*/ 	.short	0x0005
        /*0032*/ 	.short	0x001c
        /*0034*/ 	.byte	0x00, 0xf0, 0x11, 0x00


	//----- nvinfo : EIATTR_KPARAM_INFO
	.align		4
.L_501:
        /*0038*/ 	.byte	0x04, 0x17
        /*003a*/ 	.short	(.L_503 - .L_502)
.L_502:
        /*003c*/ 	.word	0x00000000
        /*0040*/ 	.short	0x0004
        /*0042*/ 	.short	0x0018
        /*0044*/ 	.byte	0x00, 0xf0, 0x11, 0x00


	//----- nvinfo : EIATTR_KPARAM_INFO
	.align		4
.L_503:
        /*0048*/ 	.byte	0x04, 0x17
        /*004a*/ 	.short	(.L_505 - .L_504)
.L_504:
        /*004c*/ 	.word	0x00000000
        /*0050*/ 	.short	0x0003
        /*0052*/ 	.short	0x0014
        /*0054*/ 	.byte	0x00, 0xf0, 0x11, 0x00


	//----- nvinfo : EIATTR_KPARAM_INFO
	.align		4
.L_505:
        /*0058*/ 	.byte	0x04, 0x17
        /*005a*/ 	.short	(.L_507 - .L_506)
.L_506:
        /*005c*/ 	.word	0x00000000
        /*0060*/ 	.short	0x0002
        /*0062*/ 	.short	0x0010
        /*0064*/ 	.byte	0x00, 0xf0, 0x11, 0x00


	//----- nvinfo : EIATTR_KPARAM_INFO
	.align		4
.L_507:
        /*0068*/ 	.byte	0x04, 0x17
        /*006a*/ 	.short	(.L_509 - .L_508)
.L_508:
        /*006c*/ 	.word	0x00000000
        /*0070*/ 	.short	0x0001
        /*0072*/ 	.short	0x0008
        /*0074*/ 	.byte	0x00, 0xf5, 0x21, 0x00


	//----- nvinfo : EIATTR_KPARAM_INFO
	.align		4
.L_509:
        /*0078*/ 	.byte	0x04, 0x17
        /*007a*/ 	.short	(.L_511 - .L_510)
.L_510:
        /*007c*/ 	.word	0x00000000
        /*0080*/ 	.short	0x0000
        /*0082*/ 	.short	0x0000
        /*0084*/ 	.byte	0x00, 0xf5, 0x21, 0x00


	//----- nvinfo : EIATTR_SPARSE_MMA_MASK
	.align		4
.L_511:
        /*0088*/ 	.byte	0x03, 0x50
        /*008a*/ 	.short	0x0000


	//----- nvinfo : EIATTR_MAXREG_COUNT
	.align		4
        /*008c*/ 	.byte	0x03, 0x1b
        /*008e*/ 	.short	0x00ff


	//----- nvinfo : EIATTR_NUM_BARRIERS
	.align		4
        /*0090*/ 	.byte	0x02, 0x4c
        /*0092*/ 	.byte	0x01
	.zero		1


	//----- nvinfo : EIATTR_MERCURY_ISA_VERSION
	.align		4
        /*0094*/ 	.byte	0x03, 0x5f
        /*0096*/ 	.short	0x0101


	//----- nvinfo : EIATTR_VRC_CTA_INIT_COUNT
	.align		4
        /*0098*/ 	.byte	0x02, 0x4a
	.zero		1
	.zero		1


	//----- nvinfo : EIATTR_EXIT_INSTR_OFFSETS
	.align		4
        /*009c*/ 	.byte	0x04, 0x1c
        /*009e*/ 	.short	(.L_513 - .L_512)


	//   ....[0]....
.L_512:
        /*00a0*/ 	.word	0x00000960


	//   ....[1]....
        /*00a4*/ 	.word	0x00000a30


	//----- nvinfo : EIATTR_CRS_STACK_SIZE
	.align		4
.L_513:
        /*00a8*/ 	.byte	0x04, 0x1e
        /*00aa*/ 	.short	(.L_515 - .L_514)
.L_514:
        /*00ac*/ 	.word	0x00000000


	//----- nvinfo : EIATTR_CBANK_PARAM_SIZE
	.align		4
.L_515:
        /*00b0*/ 	.byte	0x03, 0x19
        /*00b2*/ 	.short	0x0028


	//----- nvinfo : EIATTR_PARAM_CBANK
	.align		4
        /*00b4*/ 	.byte	0x04, 0x0a
        /*00b6*/ 	.short	(.L_517 - .L_516)
	.align		4
.L_516:
        /*00b8*/ 	.word	index@(.nv.constant0._Z20transpose_shm_kernelPKfPfiiiiii)
        /*00bc*/ 	.short	0x0380
        /*00be*/ 	.short	0x0028


	//----- nvinfo : EIATTR_SW_WAR
	.align		4
.L_517:
        /*00c0*/ 	.byte	0x04, 0x36
        /*00c2*/ 	.short	(.L_519 - .L_518)
.L_518:
        /*00c4*/ 	.word	0x00000008
.L_519:


//--------------------- .nv.info._Z23transpose_simple_kernelPKfPfiiiiii --------------------------
	.section	.nv.info._Z23transpose_simple_kernelPKfPfiiiiii,"",@"SHT_CUDA_INFO"
	.sectionflags	@""
	.align	4


	//----- nvinfo : EIATTR_CUDA_API_VERSION
	.align		4
        /*0000*/ 	.byte	0x04, 0x37
        /*0002*/ 	.short	(.L_521 - .L_520)
.L_520:
        /*0004*/ 	.word	0x00000082


	//----- nvinfo : EIATTR_KPARAM_INFO
	.align		4
.L_521:
        /*0008*/ 	.byte	0x04, 0x17
        /*000a*/ 	.short	(.L_523 - .L_522)
.L_522:
        /*000c*/ 	.word	0x00000000
        /*0010*/ 	.short	0x0007
        /*0012*/ 	.short	0x0024
        /*0014*/ 	.byte	0x00, 0xf0, 0x11, 0x00


	//----- nvinfo : EIATTR_KPARAM_INFO
	.align		4
.L_523:
        /*0018*/ 	.byte	0x04, 0x17
        /*001a*/ 	.short	(.L_525 - .L_524)
.L_524:
        /*001c*/ 	.word	0x00000000
        /*0020*/ 	.short	0x0006
        /*0022*/ 	.short	0x0020
        /*0024*/ 	.byte	0x00, 0xf0, 0x11, 0x00


	//----- nvinfo : EIATTR_KPARAM_INFO
	.align		4
.L_525:
        /*0028*/ 	.byte	0x04, 0x17
        /*002a*/ 	.short	(.L_527 - .L_526)
.L_526:
        /*002c*/ 	.word	0x00000000
        /*0030*/ 	.short	0x0005
        /*0032*/ 	.short	0x001c
        /*0034*/ 	.byte	0x00, 0xf0, 0x11, 0x00


	//----- nvinfo : EIATTR_KPARAM_INFO
	.align		4
.L_527:
        /*0038*/ 	.byte	0x04, 0x17
        /*003a*/ 	.short	(.L_529 - .L_528)
.L_528:
        /*003c*/ 	.word	0x00000000
        /*0040*/ 	.short	0x0004
        /*0042*/ 	.short	0x0018
        /*0044*/ 	.byte	0x00, 0xf0, 0x11, 0x00


	//----- nvinfo : EIATTR_KPARAM_INFO
	.align		4
.L_529:
        /*0048*/ 	.byte	0x04, 0x17
        /*004a*/ 	.short	(.L_531 - .L_530)
.L_530:
        /*004c*/ 	.word	0x00000000
        /*0050*/ 	.short	0x0003
        /*0052*/ 	.short	0x0014
        /*0054*/ 	.byte	0x00, 0xf0, 0x11, 0x00


	//----- nvinfo : EIATTR_KPARAM_INFO
	.align		4
.L_531:
        /*0058*/ 	.byte	0x04, 0x17
        /*005a*/ 	.short	(.L_533 - .L_532)
.L_532:
        /*005c*/ 	.word	0x00000000
        /*0060*/ 	.short	0x0002
        /*0062*/ 	.short	0x0010
        /*0064*/ 	.byte	0x00, 0xf0, 0x11, 0x00


	//----- nvinfo : EIATTR_KPARAM_INFO
	.align		4
.L_533:
        /*0068*/ 	.byte	0x04, 0x17
        /*006a*/ 	.short	(.L_535 - .L_534)
.L_534:
        /*006c*/ 	.word	0x00000000
        /*0070*/ 	.short	0x0001
        /*0072*/ 	.short	0x0008
        /*0074*/ 	.byte	0x00, 0xf5, 0x21, 0x00


	//----- nvinfo : EIATTR_KPARAM_INFO
	.align		4
.L_535:
        /*0078*/ 	.byte	0x04, 0x17
        /*007a*/ 	.short	(.L_537 - .L_536)
.L_536:
        /*007c*/ 	.word	0x00000000
        /*0080*/ 	.short	0x0000
        /*0082*/ 	.short	0x0000
        /*0084*/ 	.byte	0x00, 0xf5, 0x21, 0x00


	//----- nvinfo : EIATTR_SPARSE_MMA_MASK
	.align		4
.L_537:
        /*0088*/ 	.byte	0x03, 0x50
        /*008a*/ 	.short	0x0000


	//----- nvinfo : EIATTR_MAXREG_COUNT
	.align		4
        /*008c*/ 	.byte	0x03, 0x1b
        /*008e*/ 	.short	0x00ff


	//----- nvinfo : EIATTR_MERCURY_ISA_VERSION
	.align		4
        /*0090*/ 	.byte	0x03, 0x5f
        /*0092*/ 	.short	0x0101


	//----- nvinfo : EIATTR_VRC_CTA_INIT_COUNT
	.align		4
        /*0094*/ 	.byte	0x02, 0x4a
	.zero		1
	.zero		1


	//----- nvinfo : EIATTR_EXIT_INSTR_OFFSETS
	.align		4
        /*0098*/ 	.byte	0x04, 0x1c
        /*009a*/ 	.short	(.L_539 - .L_538)


	//   ....[0]....
.L_538:
        /*009c*/ 	.word	0x00000120


	//   ....[1]....
        /*00a0*/ 	.word	0x00000580


	//----- nvinfo : EIATTR_CBANK_PARAM_SIZE
	.align		4
.L_539:
        /*00a4*/ 	.byte	0x03, 0x19
        /*00a6*/ 	.short	0x0028


	//----- nvinfo : EIATTR_PARAM_CBANK
	.align		4
        /*00a8*/ 	.byte	0x04, 0x0a
        /*00aa*/ 	.short	(.L_541 - .L_540)
	.align		4
.L_540:
        /*00ac*/ 	.word	index@(.nv.constant0._Z23transpose_simple_kernelPKfPfiiiiii)
        /*00b0*/ 	.short	0x0380
        /*00b2*/ 	.short	0x0028


	//----- nvinfo : EIATTR_SW_WAR
	.align		4
.L_541:
        /*00b4*/ 	.byte	0x04, 0x36
        /*00b6*/ 	.short	(.L_543 - .L_542)
.L_542:
        /*00b8*/ 	.word	0x00000008
.L_543:


//--------------------- .nv.info._Z15copy_shm_kernelPKfPfiii --------------------------
	.section	.nv.info._Z15copy_shm_kernelPKfPfiii,"",@"SHT_CUDA_INFO"
	.sectionflags	@""
	.align	4


	//----- nvinfo : EIATTR_CUDA_API_VERSION
	.align		4
        /*0000*/ 	.byte	0x04, 0x37
        /*0002*/ 	.short	(.L_545 - .L_544)
.L_544:
        /*0004*/ 	.word	0x00000082


	//----- nvinfo : EIATTR_KPARAM_INFO
	.align		4
.L_545:
        /*0008*/ 	.byte	0x04, 0x17
        /*000a*/ 	.short	(.L_547 - .L_546)
.L_546:
        /*000c*/ 	.word	0x00000000
        /*0010*/ 	.short	0x0004
        /*0012*/ 	.short	0x0018
        /*0014*/ 	.byte	0x00, 0xf0, 0x11, 0x00


	//----- nvinfo : EIATTR_KPARAM_INFO
	.align		4
.L_547:
        /*0018*/ 	.byte	0x04, 0x17
        /*001a*/ 	.short	(.L_549 - .L_548)
.L_548:
        /*001c*/ 	.word	0x00000000
        /*0020*/ 	.short	0x0003
        /*0022*/ 	.short	0x0014
        /*0024*/ 	.byte	0x00, 0xf0, 0x11, 0x00


	//----- nvinfo : EIATTR_KPARAM_INFO
	.align		4
.L_549:
        /*0028*/ 	.byte	0x04, 0x17
        /*002a*/ 	.short	(.L_551 - .L_550)
.L_550:
        /*002c*/ 	.word	0x00000000
        /*0030*/ 	.short	0x0002
        /*0032*/ 	.short	0x0010
        /*0034*/ 	.byte	0x00, 0xf0, 0x11, 0x00


	//----- nvinfo : EIATTR_KPARAM_INFO
	.align		4
.L_551:
        /*0038*/ 	.byte	0x04, 0x17
        /*003a*/ 	.short	(.L_553 - .L_552)
.L_552:
        /*003c*/ 	.word	0x00000000
        /*0040*/ 	.short	0x0001
        /*0042*/ 	.short	0x0008
        /*0044*/ 	.byte	0x00, 0xf5, 0x21, 0x00


	//----- nvinfo : EIATTR_KPARAM_INFO
	.align		4
.L_553:
        /*0048*/ 	.byte	0x04, 0x17
        /*004a*/ 	.short	(.L_555 - .L_554)
.L_554:
        /*004c*/ 	.word	0x00000000
        /*0050*/ 	.short	0x0000
        /*0052*/ 	.short	0x0000
        /*0054*/ 	.byte	0x00, 0xf5, 0x21, 0x00


	//----- nvinfo : EIATTR_SPARSE_MMA_MASK
	.align		4
.L_555:
        /*0058*/ 	.byte	0x03, 0x50
        /*005a*/ 	.short	0x0000


	//----- nvinfo : EIATTR_MAXREG_COUNT
	.align		4
        /*005c*/ 	.byte	0x03, 0x1b
        /*005e*/ 	.short	0x00ff


	//----- nvinfo : EIATTR_NUM_BARRIERS
	.align		4
        /*0060*/ 	.byte	0x02, 0x4c
        /*0062*/ 	.byte	0x01
	.zero		1


	//----- nvinfo : EIATTR_MERCURY_ISA_VERSION
	.align		4
        /*0064*/ 	.byte	0x03, 0x5f
        /*0066*/ 	.short	0x0101


	//----- nvinfo : EIATTR_VRC_CTA_INIT_COUNT
	.align		4
        /*0068*/ 	.byte	0x02, 0x4a
	.zero		1
	.zero		1


	//----- nvinfo : EIATTR_EXIT_INSTR_OFFSETS
	.align		4
        /*006c*/ 	.byte	0x04, 0x1c
        /*006e*/ 	.short	(.L_557 - .L_556)


	//   ....[0]....
.L_556:
        /*0070*/ 	.word	0x000001d0


	//   ....[1]....
        /*0074*/ 	.word	0x00000220


	//----- nvinfo : EIATTR_CBANK_PARAM_SIZE
	.align		4
.L_557:
        /*0078*/ 	.byte	0x03, 0x19
        /*007a*/ 	.short	0x001c


	//----- nvinfo : EIATTR_PARAM_CBANK
	.align		4
        /*007c*/ 	.byte	0x04, 0x0a
        /*007e*/ 	.short	(.L_559 - .L_558)
	.align		4
.L_558:
        /*0080*/ 	.word	index@(.nv.constant0._Z15copy_shm_kernelPKfPfiii)
        /*0084*/ 	.short	0x0380
        /*0086*/ 	.short	0x001c


	//----- nvinfo : EIATTR_SW_WAR
	.align		4
.L_559:
        /*0088*/ 	.byte	0x04, 0x36
        /*008a*/ 	.short	(.L_561 - .L_560)
.L_560:
        /*008c*/ 	.word	0x00000008
.L_561:


//--------------------- .nv.info._Z18copy_simple_kernelPKfPfiii --------------------------
	.section	.nv.info._Z18copy_simple_kernelPKfPfiii,"",@"SHT_CUDA_INFO"
	.sectionflags	@""
	.align	4


	//----- nvinfo : EIATTR_CUDA_API_VERSION
	.align		4
        /*0000*/ 	.byte	0x04, 0x37
        /*0002*/ 	.short	(.L_563 - .L_562)
.L_562:
        /*0004*/ 	.word	0x00000082


	//----- nvinfo : EIATTR_KPARAM_INFO
	.align		4
.L_563:
        /*0008*/ 	.byte	0x04, 0x17
        /*000a*/ 	.short	(.L_565 - .L_564)
.L_564:
        /*000c*/ 	.word	0x00000000
        /*0010*/ 	.short	0x0004
        /*0012*/ 	.short	0x0018
        /*0014*/ 	.byte	0x00, 0xf0, 0x11, 0x00


	//----- nvinfo : EIATTR_KPARAM_INFO
	.align		4
.L_565:
        /*0018*/ 	.byte	0x04, 0x17
        /*001a*/ 	.short	(.L_567 - .L_566)
.L_566:
        /*001c*/ 	.word	0x00000000
        /*0020*/ 	.short	0x0003
        /*0022*/ 	.short	0x0014
        /*0024*/ 	.byte	0x00, 0xf0, 0x11, 0x00


	//----- nvinfo : EIATTR_KPARAM_INFO
	.align		4
.L_567:
        /*0028*/ 	.byte	0x04, 0x17
        /*002a*/ 	.short	(.L_569 - .L_568)
.L_568:
        /*002c*/ 	.word	0x00000000
        /*0030*/ 	.short	0x0002
        /*0032*/ 	.short	0x0010
        /*0034*/ 	.byte	0x00, 0xf0, 0x11, 0x00


	//----- nvinfo : EIATTR_KPARAM_INFO
	.align		4
.L_569:
        /*0038*/ 	.byte	0x04, 0x17
        /*003a*/ 	.short	(.L_571 - .L_570)
.L_570:
        /*003c*/ 	.word	0x00000000
        /*0040*/ 	.short	0x0001
        /*0042*/ 	.short	0x0008
        /*0044*/ 	.byte	0x00, 0xf5, 0x21, 0x00


	//----- nvinfo : EIATTR_KPARAM_INFO
	.align		4
.L_571:
        /*0048*/ 	.byte	0x04, 0x17
        /*004a*/ 	.short	(.L_573 - .L_572)
.L_572:
        /*004c*/ 	.word	0x00000000
        /*0050*/ 	.short	0x0000
        /*0052*/ 	.short	0x0000
        /*0054*/ 	.byte	0x00, 0xf5, 0x21, 0x00


	//----- nvinfo : EIATTR_SPARSE_MMA_MASK
	.align		4
.L_573:
        /*0058*/ 	.byte	0x03, 0x50
        /*005a*/ 	.short	0x0000


	//----- nvinfo : EIATTR_MAXREG_COUNT
	.align		4
        /*005c*/ 	.byte	0x03, 0x1b
        /*005e*/ 	.short	0x00ff


	//----- nvinfo : EIATTR_MERCURY_ISA_VERSION
	.align		4
        /*0060*/ 	.byte	0x03, 0x5f
        /*0062*/ 	.short	0x0101


	//----- nvinfo : EIATTR_VRC_CTA_INIT_COUNT
	.align		4
        /*0064*/ 	.byte	0x02, 0x4a
	.zero		1
	.zero		1


	//----- nvinfo : EIATTR_EXIT_INSTR_OFFSETS
	.align		4
        /*0068*/ 	.byte	0x04, 0x1c
        /*006a*/ 	.short	(.L_575 - .L_574)


	//   ....[0]....
.L_574:
        /*006c*/ 	.word	0x00000140


	//   ....[1]....
        /*0070*/ 	.word	0x000001c0


	//----- nvinfo : EIATTR_CBANK_PARAM_SIZE
	.align		4
.L_575:
        /*0074*/ 	.byte	0x03, 0x19
        /*0076*/ 	.short	0x001c


	//----- nvinfo : EIATTR_PARAM_CBANK
	.align		4
        /*0078*/ 	.byte	0x04, 0x0a
        /*007a*/ 	.short	(.L_577 - .L_576)
	.align		4
.L_576:
        /*007c*/ 	.word	index@(.nv.constant0._Z18copy_simple_kernelPKfPfiii)
        /*0080*/ 	.short	0x0380
        /*0082*/ 	.short	0x001c


	//----- nvinfo : EIATTR_SW_WAR
	.align		4
.L_577:
        /*0084*/ 	.byte	0x04, 0x36
        /*0086*/ 	.short	(.L_579 - .L_578)
.L_578:
        /*0088*/ 	.word	0x00000008
.L_579:


//--------------------- .nv.callgraph             --------------------------
	.section	.nv.callgraph,"",@"SHT_CUDA_CALLGRAPH"
	.align	4
	.sectionentsize	8
	.align		4
        /*0000*/ 	.word	0x00000000
	.align		4
        /*0004*/ 	.word	0xffffffff
	.align		4
        /*0008*/ 	.word	0x00000000
	.align		4
        /*000c*/ 	.word	0xfffffffe
	.align		4
        /*0010*/ 	.word	0x00000000
	.align		4
        /*0014*/ 	.word	0xfffffffd
	.align		4
        /*0018*/ 	.word	0x00000000
	.align		4
        /*001c*/ 	.word	0xfffffffc


//--------------------- .text._Z25transpose_shm_kernel_tmplILi2ELi1ELi0EEvPKfPfiii --------------------------
	.section	.text._Z25transpose_shm_kernel_tmplILi2ELi1ELi0EEvPKfPfiii,"ax",@progbits
	.align	128
        .global         _Z25transpose_shm_kernel_tmplILi2ELi1ELi0EEvPKfPfiii
        .type           _Z25transpose_shm_kernel_tmplILi2ELi1ELi0EEvPKfPfiii,@function
        .size           _Z25transpose_shm_kernel_tmplILi2ELi1ELi0EEvPKfPfiii,(.L_x_33 - _Z25transpose_shm_kernel_tmplILi2ELi1ELi0EEvPKfPfiii)
        .other          _Z25transpose_shm_kernel_tmplILi2ELi1ELi0EEvPKfPfiii,@"STO_CUDA_ENTRY STV_DEFAULT"
_Z25transpose_shm_kernel_tmplILi2ELi1ELi0EEvPKfPfiii:
.text._Z25transpose_shm_kernel_tmplILi2ELi1ELi0EEvPKfPfiii:
[----:B------:R-:W-:Y:S01]  /*0000*/  LDC R1, c[0x0][0x37c] ;  /* 0x0000df00ff017b82 */ /* 0x000fe20000000800 */
[----:B------:R-:W0:Y:S01]  /*0010*/  S2R R4, SR_CTAID.Y ;  /* 0x0000000000047919 */ /* 0x000e220000002600 */
[----:B------:R-:W1:Y:S01]  /*0020*/  LDCU.64 UR8, c[0x0][0x390] ;  /* 0x00007200ff0877ac */ /* 0x000e620008000a00 */
[----:B------:R-:W0:Y:S01]  /*0030*/  S2R R11, SR_TID.Y ;  /* 0x00000000000b7919 */ /* 0x000e220000002200 */
[----:B------:R-:W2:Y:S01]  /*0040*/  LDCU UR4, c[0x0][0x398] ;  /* 0x00007300ff0477ac */ /* 0x000ea20008000800 */
[----:B------:R-:W3:Y:S01]  /*0050*/  S2R R13, SR_TID.Z ;  /* 0x00000000000d7919 */ /* 0x000ee20000002300 */
[----:B------:R-:W4:Y:S01]  /*0060*/  LDCU.64 UR6, c[0x0][0x358] ;  /* 0x00006b00ff0677ac */ /* 0x000f220008000a00 */
[----:B------:R-:W3:Y:S01]  /*0070*/  S2R R6, SR_CTAID.Z ;  /* 0x0000000000067919 */ /* 0x000ee20000002700 */
[----:B------:R-:W5:Y:S01]  /*0080*/  S2R R7, SR_CTAID.X ;  /* 0x0000000000077919 */ /* 0x000f620000002500 */
[----:B------:R-:W5:Y:S01]  /*0090*/  S2R R9, SR_TID.X ;  /* 0x0000000000097919 */ /* 0x000f620000002100 */
[----:B0-----:R-:W-:-:S05]  /*00a0*/  IMAD R4, R4, 0x8, R11 ;  /* 0x0000000804047824 */ /* 0x001fca00078e020b */
[----:B-1----:R-:W-:Y:S01]  /*00b0*/  ISETP.GE.AND P0, PT, R4, UR9, PT ;  /* 0x0000000904007c0c */ /* 0x002fe2000bf06270 */
[----:B---3--:R-:W-:-:S05]  /*00c0*/  IMAD R5, R6, 0x8, R13 ;  /* 0x0000000806057824 */ /* 0x008fca00078e020d */
[----:B------:R-:W-:Y:S02]  /*00d0*/  ISETP.GE.OR P1, PT, R5, UR8, P0 ;  /* 0x0000000805007c0c */ /* 0x000fe40008726670 */
[----:B-----5:R-:W-:-:S04]  /*00e0*/  LEA R0, R7, R9, 0x3 ;  /* 0x0000000907007211 */ /* 0x020fc800078e18ff */
[----:B--2---:R-:W-:-:S13]  /*00f0*/  ISETP.GE.OR P1, PT, R0, UR4, P1 ;  /* 0x0000000400007c0c */ /* 0x004fda0008f26670 */
[----:B------:R-:W0:Y:S01]  /*0100*/  @!P1 LDC.64 R2, c[0x0][0x380] ;  /* 0x0000e000ff029b82 */ /* 0x000e220000000a00 */
[----:B------:R-:W-:-:S04]  /*0110*/  @!P1 IMAD R5, R5, UR9, R4 ;  /* 0x0000000905059c24 */ /* 0x000fc8000f8e0204 */
[----:B------:R-:W-:-:S04]  /*0120*/  @!P1 IMAD R5, R5, UR4, R0 ;  /* 0x0000000405059c24 */ /* 0x000fc8000f8e0200 */
[----:B0-----:R-:W-:-:S06]  /*0130*/  @!P1 IMAD.WIDE R2, R5, 0x4, R2 ;  /* 0x0000000405029825 */ /* 0x001fcc00078e0202 */
[----:B----4-:R-:W2:Y:S01]  /*0140*/  @!P1 LDG.E R2, desc[UR6][R2.64] ;  /* 0x0000000602029981 */ /* 0x010ea2000c1e1900 */
[----:B------:R-:W-:Y:S01]  /*0150*/  @!P1 MOV R0, 0x400 ;  /* 0x0000040000009802 */ /* 0x000fe20000000f00 */
[----:B------:R-:W-:Y:S01]  /*0160*/  IMAD R7, R7, 0x8, R13 ;  /* 0x0000000807077824 */ /* 0x000fe200078e020d */
[----:B------:R-:W0:Y:S01]  /*0170*/  @!P1 S2R R5, SR_CgaCtaId ;  /* 0x0000000000059919 */ /* 0x000e220000008800 */
[----:B------:R-:W-:-:S03]  /*0180*/  IMAD R6, R6, 0x8, R9 ;  /* 0x0000000806067824 */ /* 0x000fc600078e0209 */
[----:B------:R-:W-:-:S04]  /*0190*/  ISETP.GE.OR P0, PT, R7, UR4, P0 ;  /* 0x0000000407007c0c */ /* 0x000fc80008706670 */
[----:B------:R-:W-:Y:S02]  /*01a0*/  ISETP.GE.OR P0, PT, R6, UR8, P0 ;  /* 0x0000000806007c0c */ /* 0x000fe40008706670 */
[----:B0-----:R-:W-:-:S04]  /*01b0*/  @!P1 LEA R0, R5, R0, 0x18 ;  /* 0x0000000005009211 */ /* 0x001fc800078ec0ff */
[----:B------:R-:W-:-:S04]  /*01c0*/  @!P1 LEA R0, R9, R0, 0x8 ;  /* 0x0000000009009211 */ /* 0x000fc800078e40ff */
[----:B------:R-:W-:-:S05]  /*01d0*/  @!P1 LEA R0, R11, R0, 0x5 ;  /* 0x000000000b009211 */ /* 0x000fca00078e28ff */
[----:B------:R-:W-:-:S05]  /*01e0*/  @!P1 IMAD R5, R13, 0x4, R0 ;  /* 0x000000040d059824 */ /* 0x000fca00078e0200 */
[----:B--2---:R0:W-:Y:S01]  /*01f0*/  @!P1 STS [R5], R2 ;  /* 0x0000000205009388 */ /* 0x0041e20000000800 */
[----:B------:R-:W-:Y:S06]  /*0200*/  BAR.SYNC.DEFER_BLOCKING 0x0 ;  /* 0x0000000000007b1d */ /* 0x000fec0000010000 */
[----:B------:R-:W-:Y:S05]  /*0210*/  @P0 EXIT ;  /* 0x000000000000094d */ /* 0x000fea0003800000 */
[----:B------:R-:W1:Y:S01]  /*0220*/  S2UR UR5, SR_CgaCtaId ;  /* 0x00000000000579c3 */ /* 0x000e620000008800 */
[----:B------:R-:W-:Y:S01]  /*0230*/  UMOV UR4, 0x400 ;  /* 0x0000040000047882 */ /* 0x000fe20000000000 */
[----:B------:R-:W-:-:S04]  /*0240*/  IMAD R7, R7, UR9, R4 ;  /* 0x0000000907077c24 */ /* 0x000fc8000f8e0204 */
[----:B------:R-:W-:Y:S02]  /*0250*/  IMAD R7, R7, UR8, R6 ;  /* 0x0000000807077c24 */ /* 0x000fe4000f8e0206 */
[----:B0-----:R-:W0:Y:S01]  /*0260*/  LDC.64 R2, c[0x0][0x388] ;  /* 0x0000e200ff027b82 */ /* 0x001e220000000a00 */
[----:B-1----:R-:W-:-:S06]  /*0270*/  ULEA UR4, UR5, UR4, 0x18 ;  /* 0x0000000405047291 */ /* 0x002fcc000f8ec0ff */
[----:B------:R-:W-:Y:S01]  /*0280*/  LEA R0, R13, UR4, 0x8 ;  /* 0x000000040d007c11 */ /* 0x000fe2000f8e40ff */
[----:B0-----:R-:W-:-:S03]  /*0290*/  IMAD.WIDE R2, R7, 0x4, R2 ;  /* 0x0000000407027825 */ /* 0x001fc600078e0202 */
[----:B------:R-:W-:-:S05]  /*02a0*/  LEA R0, R11, R0, 0x5 ;  /* 0x000000000b007211 */ /* 0x000fca00078e28ff */
[----:B------:R-:W-:-:S05]  /*02b0*/  IMAD R0, R9, 0x4, R0 ;  /* 0x0000000409007824 */ /* 0x000fca00078e0200 */
[----:B------:R-:W0:Y:S04]  /*02c0*/  LDS R5, [R0] ;  /* 0x0000000000057984 */ /* 0x000e280000000800 */
[----:B0-----:R-:W-:Y:S01]  /*02d0*/  STG.E desc[UR6][R2.64], R5 ;  /* 0x0000000502007986 */ /* 0x001fe2000c101906 */
[----:B------:R-:W-:Y:S05]  /*02e0*/  EXIT ;  /* 0x000000000000794d */ /* 0x000fea0003800000 */
.L_x_0:
[----:B------:R-:W-:-:S00]  /*02f0*/  BRA `(.L_x_0) ;  /* 0xfffffffc00fc7947 */ /* 0x000fc0000383ffff */
[----:B------:R-:W-:-:S00]  /*0300*/  NOP ;  /* 0x0000000000007918 */ /* 0x000fc00000000000 */
[----:B------:R-:W-:-:S00]  /*0310*/  NOP ;  /* 0x0000000000007918 */ /* 0x000fc00000000000 */
[----:B------:R-:W-:-:S00]  /*0320*/  NOP ;  /* 0x0000000000007918 */ /* 0x000fc00000000000 */
[----:B------:R-:W-:-:S00]  /*0330*/  NOP ;  /* 0x0000000000007918 */ /* 0x000fc00000000000 */
[----:B------:R-:W-:-:S00]  /*0340*/  NOP ;  /* 0x0000000000007918 */ /* 0x000fc00000000000 */
[----:B------:R-:W-:-:S00]  /*0350*/  NOP ;  /* 0x0000000000007918 */ /* 0x000fc00000000000 */
[----:B------:R-:W-:-:S00]  /*0360*/  NOP ;  /* 0x0000000000007918 */ /* 0x000fc00000000000 */
[----:B------:R-:W-:-:S00]  /*0370*/  NOP ;  /* 0x0000000000007918 */ /* 0x000fc00000000000 */
.L_x_33:


//--------------------- .text._Z25transpose_shm_kernel_tmplILi2ELi0ELi1EEvPKfPfiii --------------------------
	.section	.text._Z25transpose_shm_kernel_tmplILi2ELi0ELi1EEvPKfPfiii,"ax",@progbits
	.align	128
        .global         _Z25transpose_shm_kernel_tmplILi2ELi0ELi1EEvPKfPfiii
        .type           _Z25transpose_shm_kernel_tmplILi2ELi0ELi1EEvPKfPfiii,@function
        .size           _Z25transpose_shm_kernel_tmplILi2ELi0ELi1EEvPKfPfiii,(.L_x_34 - _Z25transpose_shm_kernel_tmplILi2ELi0ELi1EEvPKfPfiii)
        .other          _Z25transpose_shm_kernel_tmplILi2ELi0ELi1EEvPKfPfiii,@"STO_CUDA_ENTRY STV_DEFAULT"
_Z25transpose_shm_kernel_tmplILi2ELi0ELi1EEvPKfPfiii:
.text._Z25transpose_shm_kernel_tmplILi2ELi0ELi1EEvPKfPfiii:
        /* <DEDUP_REMOVED lines=8> */
[----:B------:R-:W5:Y:S01]  /*0080*/  S2R R9, SR_TID.X ;  /* 0x0000000000097919 */ /* 0x000f620000002100 */
[----:B------:R-:W5:Y:S01]  /*0090*/  S2R R6, SR_CTAID.X ;  /* 0x0000000000067919 */ /* 0x000f620000002500 */
        /* <DEDUP_REMOVED lines=10> */
[----:B----4-:R0:W2:Y:S01]  /*0140*/  @!P0 LDG.E R2, desc[UR6][R2.64] ;  /* 0x0000000602028981 */ /* 0x0100a2000c1e1900 */
[----:B------:R-:W-:Y:S01]  /*0150*/  @!P0 MOV R0, 0x400 ;  /* 0x0000040000008802 */ /* 0x000fe20000000f00 */
[----:B------:R-:W-:Y:S01]  /*0160*/  IMAD R5, R10, 0x8, R11 ;  /* 0x000000080a057824 */ /* 0x000fe200078e020b */
[----:B------:R-:W-:Y:S01]  /*0170*/  LEA R6, R6, R13, 0x3 ;  /* 0x0000000d06067211 */ /* 0x000fe200078e18ff */
[----:B------:R-:W1:Y:S01]  /*0180*/  @!P0 S2R R7, SR_CgaCtaId ;  /* 0x0000000000078919 */ /* 0x000e620000008800 */
[----:B------:R-:W-:Y:S02]  /*0190*/  LEA R4, R8, R9, 0x3 ;  /* 0x0000000908047211 */ /* 0x000fe400078e18ff */
[----:B------:R-:W-:-:S04]  /*01a0*/  ISETP.GE.AND P1, PT, R5, UR8, PT ;  /* 0x0000000805007c0c */ /* 0x000fc8000bf26270 */
[----:B------:R-:W-:-:S04]  /*01b0*/  ISETP.GE.OR P1, PT, R6, UR4, P1 ;  /* 0x0000000406007c0c */ /* 0x000fc80008f26670 */
[----:B------:R-:W-:Y:S02]  /*01c0*/  ISETP.GE.OR P1, PT, R4, UR9, P1 ;  /* 0x0000000904007c0c */ /* 0x000fe40008f26670 */
[----:B-1----:R-:W-:-:S05]  /*01d0*/  @!P0 LEA R0, R7, R0, 0x18 ;  /* 0x0000000007008211 */ /* 0x002fca00078ec0ff */
[----:B------:R-:W-:-:S04]  /*01e0*/  @!P0 IMAD R0, R9, 0x100, R0 ;  /* 0x0000010009008824 */ /* 0x000fc800078e0200 */
[----:B------:R-:W-:-:S05]  /*01f0*/  @!P0 IMAD R0, R13, 0x20, R0 ;  /* 0x000000200d008824 */ /* 0x000fca00078e0200 */
[----:B0-----:R-:W-:-:S05]  /*0200*/  @!P0 LEA R3, R11, R0, 0x2 ;  /* 0x000000000b038211 */ /* 0x001fca00078e10ff */
        /* <DEDUP_REMOVED lines=10> */
[----:B0-----:R-:W-:-:S04]  /*02b0*/  IMAD.WIDE R2, R5, 0x4, R2 ;  /* 0x0000000405027825 */ /* 0x001fc800078e0202 */
[----:B------:R-:W-:-:S05]  /*02c0*/  IMAD R0, R11, 0x20, R0 ;  /* 0x000000200b007824 */ /* 0x000fca00078e0200 */
[----:B------:R-:W-:-:S05]  /*02d0*/  LEA R0, R9, R0, 0x2 ;  /* 0x0000000009007211 */ /* 0x000fca00078e10ff */
[----:B------:R-:W0:Y:S04]  /*02e0*/  LDS R7, [R0] ;  /* 0x0000000000077984 */ /* 0x000e280000000800 */
[----:B0-----:R-:W-:Y:S01]  /*02f0*/  STG.E desc[UR6][R2.64], R7 ;  /* 0x0000000702007986 */ /* 0x001fe2000c101906 */
[----:B------:R-:W-:Y:S05]  /*0300*/  EXIT ;  /* 0x000000000000794d */ /* 0x000fea0003800000 */
.L_x_1:
        /* <DEDUP_REMOVED lines=15> */
.L_x_34:


//--------------------- .text._Z25transpose_shm_kernel_tmplILi1ELi2ELi0EEvPKfPfiii --------------------------
	.section	.text._Z25transpose_shm_kernel_tmplILi1ELi2ELi0EEvPKfPfiii,"ax",@progbits
	.align	128
        .global         _Z25transpose_shm_kernel_tmplILi1ELi2ELi0EEvPKfPfiii
        .type           _Z25transpose_shm_kernel_tmplILi1ELi2ELi0EEvPKfPfiii,@function
        .size           _Z25transpose_shm_kernel_tmplILi1ELi2ELi0EEvPKfPfiii,(.L_x_35 - _Z25transpose_shm_kernel_tmplILi1ELi2ELi0EEvPKfPfiii)
        .other          _Z25transpose_shm_kernel_tmplILi1ELi2ELi0EEvPKfPfiii,@"STO_CUDA_ENTRY STV_DEFAULT"
_Z25transpose_shm_kernel_tmplILi1ELi2ELi0EEvPKfPfiii:
.text._Z25transpose_shm_kernel_tmplILi1ELi2ELi0EEvPKfPfiii:
[----:B------:R-:W-:Y:S01]  /*0000*/  LDC R1, c[0x0][0x37c] ;  /* 0x0000df00ff017b82 */ /* 0x000fe20000000800 */
[----:B------:R-:W0:Y:S01]  /*0010*/  S2R R11, SR_TID.Y ;  /* 0x00000000000b7919 */ /* 0x000e220000002200 */
[----:B------:R-:W1:Y:S01]  /*0020*/  LDCU.64 UR8, c[0x0][0x390] ;  /* 0x00007200ff0877ac */ /* 0x000e620008000a00 */
[----:B------:R-:W0:Y:S01]  /*0030*/  S2R R8, SR_CTAID.Y ;  /* 0x0000000000087919 */ /* 0x000e220000002600 */
        /* <DEDUP_REMOVED lines=45> */
.L_x_2:
        /* <DEDUP_REMOVED lines=15> */
.L_x_35:


//--------------------- .text._Z25transpose_shm_kernel_tmplILi1ELi0ELi2EEvPKfPfiii --------------------------
	.section	.text._Z25transpose_shm_kernel_tmplILi1ELi0ELi2EEvPKfPfiii,"ax",@progbits
	.align	128
        .global         _Z25transpose_shm_kernel_tmplILi1ELi0ELi2EEvPKfPfiii
        .type           _Z25transpose_shm_kernel_tmplILi1ELi0ELi2EEvPKfPfiii,@function
        .size           _Z25transpose_shm_kernel_tmplILi1ELi0ELi2EEvPKfPfiii,(.L_x_36 - _Z25transpose_shm_kernel_tmplILi1ELi0ELi2EEvPKfPfiii)
        .other          _Z25transpose_shm_kernel_tmplILi1ELi0ELi2EEvPKfPfiii,@"STO_CUDA_ENTRY STV_DEFAULT"
_Z25transpose_shm_kernel_tmplILi1ELi0ELi2EEvPKfPfiii:
.text._Z25transpose_shm_kernel_tmplILi1ELi0ELi2EEvPKfPfiii:
        /* <DEDUP_REMOVED lines=24> */
[----:B------:R-:W1:Y:S03]  /*0180*/  @!P0 S2R R7, SR_CgaCtaId ;  /* 0x0000000000078919 */ /* 0x000e660000008800 */
[----:B------:R-:W-:-:S04]  /*0190*/  ISETP.GE.AND P1, PT, R5, UR8, PT ;  /* 0x0000000805007c0c */ /* 0x000fc8000bf26270 */
[----:B------:R-:W-:-:S04]  /*01a0*/  ISETP.GE.OR P1, PT, R6, UR9, P1 ;  /* 0x0000000906007c0c */ /* 0x000fc80008f26670 */
[----:B------:R-:W-:Y:S02]  /*01b0*/  ISETP.GE.OR P1, PT, R0, UR10, P1 ;  /* 0x0000000a00007c0c */ /* 0x000fe40008f26670 */
[----:B-1----:R-:W-:-:S05]  /*01c0*/  @!P0 LEA R4, R7, R4, 0x18 ;  /* 0x0000000407048211 */ /* 0x002fca00078ec0ff */
[----:B------:R-:W-:-:S05]  /*01d0*/  @!P0 IMAD R4, R11, 0x100, R4 ;  /* 0x000001000b048824 */ /* 0x000fca00078e0204 */
[----:B------:R-:W-:-:S05]  /*01e0*/  @!P0 LEA R4, R13, R4, 0x5 ;  /* 0x000000040d048211 */ /* 0x000fca00078e28ff */
[----:B0-----:R-:W-:-:S05]  /*01f0*/  @!P0 IMAD R3, R9, 0x4, R4 ;  /* 0x0000000409038824 */ /* 0x001fca00078e0204 */
[----:B--2---:R0:W-:Y:S01]  /*0200*/  @!P0 STS [R3], R2 ;  /* 0x0000000203008388 */ /* 0x0041e20000000800 */
[----:B------:R-:W-:Y:S06]  /*0210*/  BAR.SYNC.DEFER_BLOCKING 0x0 ;  /* 0x0000000000007b1d */ /* 0x000fec0000010000 */
[----:B------:R-:W-:Y:S05]  /*0220*/  @P1 EXIT ;  /* 0x000000000000194d */ /* 0x000fea0003800000 */
[----:B------:R-:W1:Y:S01]  /*0230*/  S2UR UR5, SR_CgaCtaId ;  /* 0x00000000000579c3 */ /* 0x000e620000008800 */
[----:B------:R-:W-:Y:S01]  /*0240*/  UMOV UR4, 0x400 ;  /* 0x0000040000047882 */ /* 0x000fe20000000000 */
[----:B------:R-:W-:-:S04]  /*0250*/  IMAD R5, R6, UR8, R5 ;  /* 0x0000000806057c24 */ /* 0x000fc8000f8e0205 */
[----:B------:R-:W-:Y:S01]  /*0260*/  IMAD R5, R5, UR10, R0 ;  /* 0x0000000a05057c24 */ /* 0x000fe2000f8e0200 */
[----:B-1----:R-:W-:-:S06]  /*0270*/  ULEA UR4, UR5, UR4, 0x18 ;  /* 0x0000000405047291 */ /* 0x002fcc000f8ec0ff */
[----:B0-----:R-:W-:-:S04]  /*0280*/  LEA R2, R13, UR4, 0x8 ;  /* 0x000000040d027c11 */ /* 0x001fc8000f8e40ff */
[----:B------:R-:W-:-:S05]  /*0290*/  LEA R2, R11, R2, 0x5 ;  /* 0x000000020b027211 */ /* 0x000fca00078e28ff */
[----:B------:R-:W-:Y:S02]  /*02a0*/  IMAD R4, R9, 0x4, R2 ;  /* 0x0000000409047824 */ /* 0x000fe400078e0202 */
[----:B------:R-:W0:Y:S03]  /*02b0*/  LDC.64 R2, c[0x0][0x388] ;  /* 0x0000e200ff027b82 */ /* 0x000e260000000a00 */
[----:B------:R-:W1:Y:S01]  /*02c0*/  LDS R7, [R4] ;  /* 0x0000000004077984 */ /* 0x000e620000000800 */
[----:B0-----:R-:W-:-:S05]  /*02d0*/  IMAD.WIDE R2, R5, 0x4, R2 ;  /* 0x0000000405027825 */ /* 0x001fca00078e0202 */
[----:B-1----:R-:W-:Y:S01]  /*02e0*/  STG.E desc[UR6][R2.64], R7 ;  /* 0x0000000702007986 */ /* 0x002fe2000c101906 */
[----:B------:R-:W-:Y:S05]  /*02f0*/  EXIT ;  /* 0x000000000000794d */ /* 0x000fea0003800000 */
.L_x_3:
        /* <DEDUP_REMOVED lines=16> */
.L_x_36:


//--------------------- .text._Z25transpose_shm_kernel_tmplILi0ELi2ELi1EEvPKfPfiii --------------------------
	.section	.text._Z25transpose_shm_kernel_tmplILi0ELi2ELi1EEvPKfPfiii,"ax",@progbits
	.align	128
        .global         _Z25transpose_shm_kernel_tmplILi0ELi2ELi1EEvPKfPfiii
        .type           _Z25transpose_shm_kernel_tmplILi0ELi2ELi1EEvPKfPfiii,@function
        .size           _Z25transpose_shm_kernel_tmplILi0ELi2ELi1EEvPKfPfiii,(.L_x_37 - _Z25transpose_shm_kernel_tmplILi0ELi2ELi1EEvPKfPfiii)
        .other          _Z25transpose_shm_kernel_tmplILi0ELi2ELi1EEvPKfPfiii,@"STO_CUDA_ENTRY STV_DEFAULT"
_Z25transpose_shm_kernel_tmplILi0ELi2ELi1EEvPKfPfiii:
.text._Z25transpose_shm_kernel_tmplILi0ELi2ELi1EEvPKfPfiii:
[----:B------:R-:W-:Y:S01]  /*0000*/  LDC R1, c[0x0][0x37c] ;  /* 0x0000df00ff017b82 */ /* 0x000fe20000000800 */
[----:B------:R-:W0:Y:S01]  /*0010*/  S2R R11, SR_TID.Y ;  /* 0x00000000000b7919 */ /* 0x000e220000002200 */
[----:B------:R-:W1:Y:S01]  /*0020*/  LDCU.64 UR8, c[0x0][0x390] ;  /* 0x00007200ff0877ac */ /* 0x000e620008000a00 */
[----:B------:R-:W0:Y:S01]  /*0030*/  S2R R6, SR_CTAID.Y ;  /* 0x0000000000067919 */ /* 0x000e220000002600 */
[----:B------:R-:W2:Y:S01]  /*0040*/  LDCU UR10, c[0x0][0x398] ;  /* 0x00007300ff0a77ac */ /* 0x000ea20008000800 */
[----:B------:R-:W3:Y:S01]  /*0050*/  S2R R5, SR_CTAID.Z ;  /* 0x0000000000057919 */ /* 0x000ee20000002700 */
[----:B------:R-:W4:Y:S01]  /*0060*/  LDCU.64 UR6, c[0x0][0x358] ;  /* 0x00006b00ff0677ac */ /* 0x000f220008000a00 */
[----:B------:R-:W3:Y:S01]  /*0070*/  S2R R10, SR_TID.Z ;  /* 0x00000000000a7919 */ /* 0x000ee20000002300 */
[----:B------:R-:W5:Y:S01]  /*0080*/  S2R R8, SR_CTAID.X ;  /* 0x0000000000087919 */ /* 0x000f620000002500 */
[----:B------:R-:W5:Y:S01]  /*0090*/  S2R R9, SR_TID.X ;  /* 0x0000000000097919 */ /* 0x000f620000002100 */
[----:B0-----:R-:W-:-:S05]  /*00a0*/  IMAD R4, R6, 0x8, R11 ;  /* 0x0000000806047824 */ /* 0x001fca00078e020b */
[----:B-1----:R-:W-:Y:S02]  /*00b0*/  ISETP.GE.AND P0, PT, R4, UR9, PT ;  /* 0x0000000904007c0c */ /* 0x002fe4000bf06270 */
[----:B---3--:R-:W-:-:S04]  /*00c0*/  LEA R5, R5, R10, 0x3 ;  /* 0x0000000a05057211 */ /* 0x008fc800078e18ff */
[----:B------:R-:W-:Y:S01]  /*00d0*/  ISETP.GE.OR P0, PT, R5, UR8, P0 ;  /* 0x0000000805007c0c */ /* 0x000fe20008706670 */
[----:B-----5:R-:W-:-:S05]  /*00e0*/  IMAD R0, R8, 0x8, R9 ;  /* 0x0000000808007824 */ /* 0x020fca00078e0209 */
[----:B--2---:R-:W-:-:S13]  /*00f0*/  ISETP.GE.OR P0, PT, R0, UR10, P0 ;  /* 0x0000000a00007c0c */ /* 0x004fda0008706670 */
[----:B------:R-:W0:Y:S01]  /*0100*/  @!P0 LDC.64 R2, c[0x0][0x380] ;  /* 0x0000e000ff028b82 */ /* 0x000e220000000a00 */
[----:B------:R-:W-:-:S04]  /*0110*/  @!P0 IMAD R7, R5, UR9, R4 ;  /* 0x0000000905078c24 */ /* 0x000fc8000f8e0204 */
[----:B------:R-:W-:-:S04]  /*0120*/  @!P0 IMAD R7, R7, UR10, R0 ;  /* 0x0000000a07078c24 */ /* 0x000fc8000f8e0200 */
[----:B0-----:R-:W-:-:S06]  /*0130*/  @!P0 IMAD.WIDE R2, R7, 0x4, R2 ;  /* 0x0000000407028825 */ /* 0x001fcc00078e0202 */
[----:B----4-:R0:W2:Y:S01]  /*0140*/  @!P0 LDG.E R2, desc[UR6][R2.64] ;  /* 0x0000000602028981 */ /* 0x0100a2000c1e1900 */
[----:B------:R-:W1:Y:S01]  /*0150*/  S2UR UR5, SR_CgaCtaId ;  /* 0x00000000000579c3 */ /* 0x000e620000008800 */
[----:B------:R-:W-:Y:S01]  /*0160*/  UMOV UR4, 0x400 ;  /* 0x0000040000047882 */ /* 0x000fe20000000000 */
[----:B------:R-:W-:Y:S01]  /*0170*/  LEA R8, R8, R11, 0x3 ;  /* 0x0000000b08087211 */ /* 0x000fe200078e18ff */
[----:B------:R-:W-:-:S03]  /*0180*/  IMAD R6, R6, 0x8, R9 ;  /* 0x0000000806067824 */ /* 0x000fc600078e0209 */
[----:B------:R-:W-:-:S04]  /*0190*/  ISETP.GE.AND P1, PT, R8, UR10, PT ;  /* 0x0000000a08007c0c */ /* 0x000fc8000bf26270 */
[----:B------:R-:W-:-:S04]  /*01a0*/  ISETP.GE.OR P1, PT, R5, UR8, P1 ;  /* 0x0000000805007c0c */ /* 0x000fc80008f26670 */
[----:B------:R-:W-:Y:S01]  /*01b0*/  ISETP.GE.OR P1, PT, R6, UR9, P1 ;  /* 0x0000000906007c0c */ /* 0x000fe20008f26670 */
[----:B-1----:R-:W-:-:S06]  /*01c0*/  ULEA UR4, UR5, UR4, 0x18 ;  /* 0x0000000405047291 */ /* 0x002fcc000f8ec0ff */
[----:B------:R-:W-:-:S04]  /*01d0*/  LEA R0, R10, UR4, 0x8 ;  /* 0x000000040a007c11 */ /* 0x000fc8000f8e40ff */
[----:B------:R-:W-:-:S05]  /*01e0*/  @!P0 LEA R4, R9, R0, 0x5 ;  /* 0x0000000009048211 */ /* 0x000fca00078e28ff */
[----:B0-----:R-:W-:-:S05]  /*01f0*/  @!P0 IMAD R3, R11, 0x4, R4 ;  /* 0x000000040b038824 */ /* 0x001fca00078e0204 */
[----:B--2---:R0:W-:Y:S01]  /*0200*/  @!P0 STS [R3], R2 ;  /* 0x0000000203008388 */ /* 0x0041e20000000800 */
[----:B------:R-:W-:Y:S06]  /*0210*/  BAR.SYNC.DEFER_BLOCKING 0x0 ;  /* 0x0000000000007b1d */ /* 0x000fec0000010000 */
[----:B------:R-:W-:Y:S05]  /*0220*/  @P1 EXIT ;  /* 0x000000000000194d */ /* 0x000fea0003800000 */
[----:B------:R-:W-:Y:S01]  /*0230*/  LEA R0, R11, R0, 0x5 ;  /* 0x000000000b007211 */ /* 0x000fe200078e28ff */
[----:B0-----:R-:W0:Y:S01]  /*0240*/  LDC.64 R2, c[0x0][0x388] ;  /* 0x0000e200ff027b82 */ /* 0x001e220000000a00 */
[----:B------:R-:W-:-:S03]  /*0250*/  IMAD R5, R5, UR10, R8 ;  /* 0x0000000a05057c24 */ /* 0x000fc6000f8e0208 */
[----:B------:R-:W-:Y:S02]  /*0260*/  IMAD R0, R9, 0x4, R0 ;  /* 0x0000000409007824 */ /* 0x000fe400078e0200 */
[----:B------:R-:W-:-:S03]  /*0270*/  IMAD R5, R5, UR9, R6 ;  /* 0x0000000905057c24 */ /* 0x000fc6000f8e0206 */
[----:B------:R-:W1:Y:S01]  /*0280*/  LDS R7, [R0] ;  /* 0x0000000000077984 */ /* 0x000e620000000800 */
[----:B0-----:R-:W-:-:S05]  /*0290*/  IMAD.WIDE R2, R5, 0x4, R2 ;  /* 0x0000000405027825 */ /* 0x001fca00078e0202 */
[----:B-1----:R-:W-:Y:S01]  /*02a0*/  STG.E desc[UR6][R2.64], R7 ;  /* 0x0000000702007986 */ /* 0x002fe2000c101906 */
[----:B------:R-:W-:Y:S05]  /*02b0*/  EXIT ;  /* 0x000000000000794d */ /* 0x000fea0003800000 */
.L_x_4:
        /* <DEDUP_REMOVED lines=12> */
.L_x_37:


//--------------------- .text._Z25transpose_shm_kernel_tmplILi0ELi1ELi2EEvPKfPfiii --------------------------
	.section	.text._Z25transpose_shm_kernel_tmplILi0ELi1ELi2EEvPKfPfiii,"ax",@progbits
	.align	128
        .global         _Z25transpose_shm_kernel_tmplILi0ELi1ELi2EEvPKfPfiii
        .type           _Z25transpose_shm_kernel_tmplILi0ELi1ELi2EEvPKfPfiii,@function
        .size           _Z25transpose_shm_kernel_tmplILi0ELi1ELi2EEvPKfPfiii,(.L_x_38 - _Z25transpose_shm_kernel_tmplILi0ELi1ELi2EEvPKfPfiii)
        .other          _Z25transpose_shm_kernel_tmplILi0ELi1ELi2EEvPKfPfiii,@"STO_CUDA_ENTRY STV_DEFAULT"
_Z25transpose_shm_kernel_tmplILi0ELi1ELi2EEvPKfPfiii:
.text._Z25transpose_shm_kernel_tmplILi0ELi1ELi2EEvPKfPfiii:
[----:B------:R-:W-:Y:S01]  /*0000*/  LDC R1, c[0x0][0x37c] ;  /* 0x0000df00ff017b82 */ /* 0x000fe20000000800 */
[----:B------:R-:W0:Y:S01]  /*0010*/  S2R R4, SR_CTAID.Y ;  /* 0x0000000000047919 */ /* 0x000e220000002600 */
[----:B------:R-:W1:Y:S01]  /*0020*/  LDCU.64 UR8, c[0x0][0x390] ;  /* 0x00007200ff0877ac */ /* 0x000e620008000a00 */
[----:B------:R-:W0:Y:S01]  /*0030*/  S2R R11, SR_TID.Y ;  /* 0x00000000000b7919 */ /* 0x000e220000002200 */
[----:B------:R-:W2:Y:S01]  /*0040*/  LDCU UR10, c[0x0][0x398] ;  /* 0x00007300ff0a77ac */ /* 0x000ea20008000800 */
[----:B------:R-:W3:Y:S01]  /*0050*/  S2R R5, SR_CTAID.Z ;  /* 0x0000000000057919 */ /* 0x000ee20000002700 */
[----:B------:R-:W4:Y:S01]  /*0060*/  LDCU.64 UR6, c[0x0][0x358] ;  /* 0x00006b00ff0677ac */ /* 0x000f220008000a00 */
[----:B------:R-:W3:Y:S01]  /*0070*/  S2R R6, SR_TID.Z ;  /* 0x0000000000067919 */ /* 0x000ee20000002300 */
[----:B------:R-:W5:Y:S01]  /*0080*/  S2R R0, SR_CTAID.X ;  /* 0x0000000000007919 */ /* 0x000f620000002500 */
[----:B------:R-:W5:Y:S01]  /*0090*/  S2R R9, SR_TID.X ;  /* 0x0000000000097919 */ /* 0x000f620000002100 */
[----:B0-----:R-:W-:-:S04]  /*00a0*/  LEA R4, R4, R11, 0x3 ;  /* 0x0000000b04047211 */ /* 0x001fc800078e18ff */
[----:B-1----:R-:W-:Y:S02]  /*00b0*/  ISETP.GE.AND P0, PT, R4, UR9, PT ;  /* 0x0000000904007c0c */ /* 0x002fe4000bf06270 */
[----:B---3--:R-:W-:-:S04]  /*00c0*/  LEA R5, R5, R6, 0x3 ;  /* 0x0000000605057211 */ /* 0x008fc800078e18ff */
[----:B------:R-:W-:Y:S02]  /*00d0*/  ISETP.LT.AND P0, PT, R5, UR8, !P0 ;  /* 0x0000000805007c0c */ /* 0x000fe4000c701270 */
[----:B-----5:R-:W-:-:S04]  /*00e0*/  LEA R0, R0, R9, 0x3 ;  /* 0x0000000900007211 */ /* 0x020fc800078e18ff */
[----:B--2---:R-:W-:-:S13]  /*00f0*/  ISETP.LT.AND P0, PT, R0, UR10, P0 ;  /* 0x0000000a00007c0c */ /* 0x004fda0008701270 */
[----:B------:R-:W0:Y:S01]  /*0100*/  @P0 LDC.64 R2, c[0x0][0x380] ;  /* 0x0000e000ff020b82 */ /* 0x000e220000000a00 */
[----:B------:R-:W-:-:S04]  /*0110*/  @P0 IMAD R7, R5, UR9, R4 ;  /* 0x0000000905070c24 */ /* 0x000fc8000f8e0204 */
[----:B------:R-:W-:-:S04]  /*0120*/  @P0 IMAD R7, R7, UR10, R0 ;  /* 0x0000000a07070c24 */ /* 0x000fc8000f8e0200 */
[----:B0-----:R-:W-:-:S06]  /*0130*/  @P0 IMAD.WIDE R2, R7, 0x4, R2 ;  /* 0x0000000407020825 */ /* 0x001fcc00078e0202 */
[----:B----4-:R-:W2:Y:S01]  /*0140*/  @P0 LDG.E R3, desc[UR6][R2.64] ;  /* 0x0000000602030981 */ /* 0x010ea2000c1e1900 */
[----:B------:R-:W0:Y:S01]  /*0150*/  S2UR UR5, SR_CgaCtaId ;  /* 0x00000000000579c3 */ /* 0x000e220000008800 */
[----:B------:R-:W-:Y:S02]  /*0160*/  UMOV UR4, 0x400 ;  /* 0x0000040000047882 */ /* 0x000fe40000000000 */
[----:B0-----:R-:W-:-:S06]  /*0170*/  ULEA UR4, UR5, UR4, 0x18 ;  /* 0x0000000405047291 */ /* 0x001fcc000f8ec0ff */
[----:B------:R-:W-:-:S04]  /*0180*/  LEA R6, R6, UR4, 0x8 ;  /* 0x0000000406067c11 */ /* 0x000fc8000f8e40ff */
[----:B------:R-:W-:-:S04]  /*0190*/  LEA R6, R11, R6, 0x5 ;  /* 0x000000060b067211 */ /* 0x000fc800078e28ff */
[----:B------:R-:W-:-:S05]  /*01a0*/  LEA R6, R9, R6, 0x2 ;  /* 0x0000000609067211 */ /* 0x000fca00078e10ff */
[----:B--2---:R0:W-:Y:S01]  /*01b0*/  @P0 STS [R6], R3 ;  /* 0x0000000306000388 */ /* 0x0041e20000000800 */
[----:B------:R-:W-:Y:S06]  /*01c0*/  BAR.SYNC.DEFER_BLOCKING 0x0 ;  /* 0x0000000000007b1d */ /* 0x000fec0000010000 */
[----:B------:R-:W-:Y:S05]  /*01d0*/  @!P0 EXIT ;  /* 0x000000000000894d */ /* 0x000fea0003800000 */
[----:B------:R-:W1:Y:S01]  /*01e0*/  LDS R7, [R6] ;  /* 0x0000000006077984 */ /* 0x000e620000000800 */
[----:B0-----:R-:W0:Y:S01]  /*01f0*/  LDC.64 R2, c[0x0][0x388] ;  /* 0x0000e200ff027b82 */ /* 0x001e220000000a00 */
[----:B------:R-:W-:-:S04]  /*0200*/  IMAD R5, R5, UR9, R4 ;  /* 0x0000000905057c24 */ /* 0x000fc8000f8e0204 */
[----:B------:R-:W-:-:S04]  /*0210*/  IMAD R5, R5, UR10, R0 ;  /* 0x0000000a05057c24 */ /* 0x000fc8000f8e0200 */
[----:B0-----:R-:W-:-:S05]  /*0220*/  IMAD.WIDE R2, R5, 0x4, R2 ;  /* 0x0000000405027825 */ /* 0x001fca00078e0202 */
[----:B-1----:R-:W-:Y:S01]  /*0230*/  STG.E desc[UR6][R2.64], R7 ;  /* 0x0000000702007986 */ /* 0x002fe2000c101906 */
[----:B------:R-:W-:Y:S05]  /*0240*/  EXIT ;  /* 0x000000000000794d */ /* 0x000fea0003800000 */
.L_x_5:
        /* <DEDUP_REMOVED lines=11> */
.L_x_38:


//--------------------- .text._Z24transpose_shm_210_kernelPKfPfiii --------------------------
	.section	.text._Z24transpose_shm_210_kernelPKfPfiii,"ax",@progbits
	.align	128
        .global         _Z24transpose_shm_210_kernelPKfPfiii
        .type           _Z24transpose_shm_210_kernelPKfPfiii,@function
        .size           _Z24transpose_shm_210_kernelPKfPfiii,(.L_x_39 - _Z24transpose_shm_210_kernelPKfPfiii)
        .other          _Z24transpose_shm_210_kernelPKfPfiii,@"STO_CUDA_ENTRY STV_DEFAULT"
_Z24transpose_shm_210_kernelPKfPfiii:
.text._Z24transpose_shm_210_kernelPKfPfiii:
[----:B------:R-:W-:Y:S01]  /*0000*/  LDC R1, c[0x0][0x37c] ;  /* 0x0000df00ff017b82 */ /* 0x000fe20000000800 */
[----:B------:R-:W0:Y:S01]  /*0010*/  S2R R5, SR_CTAID.Y ;  /* 0x0000000000057919 */ /* 0x000e220000002600 */
[----:B------:R-:W1:Y:S01]  /*0020*/  LDCU.64 UR8, c[0x0][0x390] ;  /* 0x00007200ff0877ac */ /* 0x000e620008000a00 */
[----:B------:R-:W-:Y:S01]  /*0030*/  BSSY.RECONVERGENT B0, `(.L_x_6) ;  /* 0x000001d000007945 */ /* 0x000fe20003800200 */
[----:B------:R-:W0:Y:S01]  /*0040*/  S2R R11, SR_TID.Y ;  /* 0x00000000000b7919 */ /* 0x000e220000002200 */
        /* <DEDUP_REMOVED lines=9> */
[C---:B------:R-:W-:Y:S02]  /*00e0*/  ISETP.GE.OR P1, PT, R4.reuse, UR8, P0 ;  /* 0x0000000804007c0c */ /* 0x040fe40008726670 */
[----:B--2---:R-:W-:Y:S01]  /*00f0*/  ISETP.GE.OR P0, PT, R4, UR10, P0 ;  /* 0x0000000a04007c0c */ /* 0x004fe20008706670 */
[----:B-----5:R-:W-:-:S05]  /*0100*/  IMAD R0, R0, 0x8, R9 ;  /* 0x0000000800007824 */ /* 0x020fca00078e0209 */
[C---:B------:R-:W-:Y:S02]  /*0110*/  ISETP.GE.OR P1, PT, R0.reuse, UR10, P1 ;  /* 0x0000000a00007c0c */ /* 0x040fe40008f26670 */
[----:B------:R-:W-:-:S11]  /*0120*/  ISETP.GE.OR P0, PT, R0, UR8, P0 ;  /* 0x0000000800007c0c */ /* 0x000fd60008706670 */
[----:B----4-:R-:W-:Y:S05]  /*0130*/  @P1 BRA `(.L_x_7) ;  /* 0x0000000000301947 */ /* 0x010fea0003800000 */
[----:B------:R-:W0:Y:S01]  /*0140*/  LDC.64 R2, c[0x0][0x380] ;  /* 0x0000e000ff027b82 */ /* 0x000e220000000a00 */
[----:B------:R-:W-:-:S04]  /*0150*/  IMAD R7, R4, UR9, R5 ;  /* 0x0000000904077c24 */ /* 0x000fc8000f8e0205 */
[----:B------:R-:W-:-:S04]  /*0160*/  IMAD R7, R7, UR10, R0 ;  /* 0x0000000a07077c24 */ /* 0x000fc8000f8e0200 */
[----:B0-----:R-:W-:-:S06]  /*0170*/  IMAD.WIDE R2, R7, 0x4, R2 ;  /* 0x0000000407027825 */ /* 0x001fcc00078e0202 */
[----:B------:R-:W2:Y:S01]  /*0180*/  LDG.E R2, desc[UR6][R2.64] ;  /* 0x0000000602027981 */ /* 0x000ea2000c1e1900 */
[----:B------:R-:W0:Y:S01]  /*0190*/  S2UR UR5, SR_CgaCtaId ;  /* 0x00000000000579c3 */ /* 0x000e220000008800 */
[----:B------:R-:W-:Y:S02]  /*01a0*/  UMOV UR4, 0x400 ;  /* 0x0000040000047882 */ /* 0x000fe40000000000 */
[----:B0-----:R-:W-:-:S06]  /*01b0*/  ULEA UR4, UR5, UR4, 0x18 ;  /* 0x0000000405047291 */ /* 0x001fcc000f8ec0ff */
[----:B------:R-:W-:-:S04]  /*01c0*/  LEA R6, R9, UR4, 0x8 ;  /* 0x0000000409067c11 */ /* 0x000fc8000f8e40ff */
[----:B------:R-:W-:-:S05]  /*01d0*/  LEA R6, R11, R6, 0x5 ;  /* 0x000000060b067211 */ /* 0x000fca00078e28ff */
[----:B------:R-:W-:-:S05]  /*01e0*/  IMAD R7, R13, 0x4, R6 ;  /* 0x000000040d077824 */ /* 0x000fca00078e0206 */
[----:B--2---:R0:W-:Y:S02]  /*01f0*/  STS [R7], R2 ;  /* 0x0000000207007388 */ /* 0x0041e40000000800 */
.L_x_7:
[----:B------:R-:W-:Y:S05]  /*0200*/  BSYNC.RECONVERGENT B0 ;  /* 0x0000000000007941 */ /* 0x000fea0003800200 */
.L_x_6:
        /* <DEDUP_REMOVED lines=15> */
.L_x_8:
        /* <DEDUP_REMOVED lines=16> */
.L_x_39:


//--------------------- .text._Z24transpose_shm_201_kernelPKfPfiii --------------------------
	.section	.text._Z24transpose_shm_201_kernelPKfPfiii,"ax",@progbits
	.align	128
        .global         _Z24transpose_shm_201_kernelPKfPfiii
        .type           _Z24transpose_shm_201_kernelPKfPfiii,@function
        .size           _Z24transpose_shm_201_kernelPKfPfiii,(.L_x_40 - _Z24transpose_shm_201_kernelPKfPfiii)
        .other          _Z24transpose_shm_201_kernelPKfPfiii,@"STO_CUDA_ENTRY STV_DEFAULT"
_Z24transpose_shm_201_kernelPKfPfiii:
.text._Z24transpose_shm_201_kernelPKfPfiii:
        /* <DEDUP_REMOVED lines=12> */
[C---:B-1----:R-:W-:Y:S02]  /*00c0*/  ISETP.GE.AND P0, PT, R4.reuse, UR9, PT ;  /* 0x0000000904007c0c */ /* 0x042fe4000bf06270 */
[----:B------:R-:W-:Y:S02]  /*00d0*/  ISETP.GE.AND P1, PT, R4, UR8, PT ;  /* 0x0000000804007c0c */ /* 0x000fe4000bf26270 */
        /* <DEDUP_REMOVED lines=19> */
.L_x_10:
[----:B------:R-:W-:Y:S05]  /*0210*/  BSYNC.RECONVERGENT B0 ;  /* 0x0000000000007941 */ /* 0x000fea0003800200 */
.L_x_9:
        /* <DEDUP_REMOVED lines=15> */
.L_x_11:
        /* <DEDUP_REMOVED lines=15> */
.L_x_40:


//--------------------- .text._Z24transpose_shm_120_kernelPKfPfiii --------------------------
	.section	.text._Z24transpose_shm_120_kernelPKfPfiii,"ax",@progbits
	.align	128
        .global         _Z24transpose_shm_120_kernelPKfPfiii
        .type           _Z24transpose_shm_120_kernelPKfPfiii,@function
        .size           _Z24transpose_shm_120_kernelPKfPfiii,(.L_x_41 - _Z24transpose_shm_120_kernelPKfPfiii)
        .other          _Z24transpose_shm_120_kernelPKfPfiii,@"STO_CUDA_ENTRY STV_DEFAULT"
_Z24transpose_shm_120_kernelPKfPfiii:
.text._Z24transpose_shm_120_kernelPKfPfiii:
        /* <DEDUP_REMOVED lines=49> */
.L_x_12:
        /* <DEDUP_REMOVED lines=15> */
.L_x_41:


//--------------------- .text._Z24transpose_shm_102_kernelPKfPfiii --------------------------
	.section	.text._Z24transpose_shm_102_kernelPKfPfiii,"ax",@progbits
	.align	128
        .global         _Z24transpose_shm_102_kernelPKfPfiii
        .type           _Z24transpose_shm_102_kernelPKfPfiii,@function
        .size           _Z24transpose_shm_102_kernelPKfPfiii,(.L_x_42 - _Z24transpose_shm_102_kernelPKfPfiii)
        .other          _Z24transpose_shm_102_kernelPKfPfiii,@"STO_CUDA_ENTRY STV_DEFAULT"
_Z24transpose_shm_102_kernelPKfPfiii:
.text._Z24transpose_shm_102_kernelPKfPfiii:
        /* <DEDUP_REMOVED lines=16> */
[----:B------:R-:W-:Y:S01]  /*0100*/  ISETP.GE.OR P1, PT, R5, UR9, P1 ;  /* 0x0000000905007c0c */ /* 0x000fe20008f26670 */
[----:B-----5:R-:W-:-:S05]  /*0110*/  IMAD R0, R0, 0x8, R9 ;  /* 0x0000000800007824 */ /* 0x020fca00078e0209 */
[C---:B--2---:R-:W-:Y:S02]  /*0120*/  ISETP.GE.OR P0, PT, R0.reuse, UR10, P0 ;  /* 0x0000000a00007c0c */ /* 0x044fe40008706670 */
        /* <DEDUP_REMOVED lines=14> */
.L_x_14:
[----:B------:R-:W-:Y:S05]  /*0210*/  BSYNC.RECONVERGENT B0 ;  /* 0x0000000000007941 */ /* 0x000fea0003800200 */
.L_x_13:
        /* <DEDUP_REMOVED lines=15> */
.L_x_15:
        /* <DEDUP_REMOVED lines=15> */
.L_x_42:


//--------------------- .text._Z24transpose_shm_021_kernelPKfPfiii --------------------------
	.section	.text._Z24transpose_shm_021_kernelPKfPfiii,"ax",@progbits
	.align	128
        .global         _Z24transpose_shm_021_kernelPKfPfiii
        .type           _Z24transpose_shm_021_kernelPKfPfiii,@function
        .size           _Z24transpose_shm_021_kernelPKfPfiii,(.L_x_43 - _Z24transpose_shm_021_kernelPKfPfiii)
        .other          _Z24transpose_shm_021_kernelPKfPfiii,@"STO_CUDA_ENTRY STV_DEFAULT"
_Z24transpose_shm_021_kernelPKfPfiii:
.text._Z24transpose_shm_021_kernelPKfPfiii:
        /* <DEDUP_REMOVED lines=20> */
[----:B----4-:R-:W2:Y:S01]  /*0140*/  @!P0 LDG.E R2, desc[UR6][R2.64] ;  /* 0x0000000602028981 */ /* 0x010ea2000c1e1900 */
[----:B------:R-:W0:Y:S01]  /*0150*/  S2UR UR5, SR_CgaCtaId ;  /* 0x00000000000579c3 */ /* 0x000e220000008800 */
[----:B------:R-:W-:Y:S01]  /*0160*/  UMOV UR4, 0x400 ;  /* 0x0000040000047882 */ /* 0x000fe20000000000 */
[----:B------:R-:W-:-:S04]  /*0170*/  ISETP.GE.AND P1, PT, R4, UR10, PT ;  /* 0x0000000a04007c0c */ /* 0x000fc8000bf26270 */
[----:B------:R-:W-:-:S04]  /*0180*/  ISETP.GE.OR P1, PT, R5, UR8, P1 ;  /* 0x0000000805007c0c */ /* 0x000fc80008f26670 */
[----:B------:R-:W-:Y:S01]  /*0190*/  ISETP.GE.OR P1, PT, R0, UR9, P1 ;  /* 0x0000000900007c0c */ /* 0x000fe20008f26670 */
[----:B0-----:R-:W-:-:S06]  /*01a0*/  ULEA UR4, UR5, UR4, 0x18 ;  /* 0x0000000405047291 */ /* 0x001fcc000f8ec0ff */
[----:B------:R-:W-:-:S04]  /*01b0*/  LEA R6, R6, UR4, 0x8 ;  /* 0x0000000406067c11 */ /* 0x000fc8000f8e40ff */
[----:B------:R-:W-:-:S05]  /*01c0*/  @!P0 LEA R7, R9, R6, 0x5 ;  /* 0x0000000609078211 */ /* 0x000fca00078e28ff */
[----:B------:R-:W-:-:S05]  /*01d0*/  @!P0 IMAD R7, R11, 0x4, R7 ;  /* 0x000000040b078824 */ /* 0x000fca00078e0207 */
        /* <DEDUP_REMOVED lines=12> */
.L_x_16:
        /* <DEDUP_REMOVED lines=14> */
.L_x_43:


//--------------------- .text._Z24transpose_shm_012_kernelPKfPfiii --------------------------
	.section	.text._Z24transpose_shm_012_kernelPKfPfiii,"ax",@progbits
	.align	128
        .global         _Z24transpose_shm_012_kernelPKfPfiii
        .type           _Z24transpose_shm_012_kernelPKfPfiii,@function
        .size           _Z24transpose_shm_012_kernelPKfPfiii,(.L_x_44 - _Z24transpose_shm_012_kernelPKfPfiii)
        .other          _Z24transpose_shm_012_kernelPKfPfiii,@"STO_CUDA_ENTRY STV_DEFAULT"
_Z24transpose_shm_012_kernelPKfPfiii:
.text._Z24transpose_shm_012_kernelPKfPfiii:
        /* <DEDUP_REMOVED lines=37> */
.L_x_17:
        /* <DEDUP_REMOVED lines=11> */
.L_x_44:


//--------------------- .text._Z27transpose_simple_210_kernelPKfPfiii --------------------------
	.section	.text._Z27transpose_simple_210_kernelPKfPfiii,"ax",@progbits
	.align	128
        .global         _Z27transpose_simple_210_kernelPKfPfiii
        .type           _Z27transpose_simple_210_kernelPKfPfiii,@function
        .size           _Z27transpose_simple_210_kernelPKfPfiii,(.L_x_45 - _Z27transpose_simple_210_kernelPKfPfiii)
        .other          _Z27transpose_simple_210_kernelPKfPfiii,@"STO_CUDA_ENTRY STV_DEFAULT"
_Z27transpose_simple_210_kernelPKfPfiii:
.text._Z27transpose_simple_210_kernelPKfPfiii:
[----:B------:R-:W-:Y:S01]  /*0000*/  LDC R1, c[0x0][0x37c] ;  /* 0x0000df00ff017b82 */ /* 0x000fe20000000800 */
[----:B------:R-:W0:Y:S07]  /*0010*/  S2R R2, SR_TID.Y ;  /* 0x0000000000027919 */ /* 0x000e2e0000002200 */
[----:B------:R-:W1:Y:S01]  /*0020*/  LDC R0, c[0x0][0x360] ;  /* 0x0000d800ff007b82 */ /* 0x000e620000000800 */
[----:B------:R-:W2:Y:S01]  /*0030*/  LDCU.64 UR8, c[0x0][0x390] ;  /* 0x00007200ff0877ac */ /* 0x000ea20008000a00 */
[----:B------:R-:W3:Y:S01]  /*0040*/  S2R R7, SR_TID.Z ;  /* 0x0000000000077919 */ /* 0x000ee20000002300 */
[----:B------:R-:W4:Y:S01]  /*0050*/  LDCU UR7, c[0x0][0x398] ;  /* 0x00007300ff0777ac */ /* 0x000f220008000800 */
[----:B------:R-:W1:Y:S04]  /*0060*/  S2R R5, SR_TID.X ;  /* 0x0000000000057919 */ /* 0x000e680000002100 */
[----:B------:R-:W0:Y:S08]  /*0070*/  S2UR UR5, SR_CTAID.Y ;  /* 0x00000000000579c3 */ /* 0x000e300000002600 */
[----:B------:R-:W0:Y:S08]  /*0080*/  LDC R3, c[0x0][0x364] ;  /* 0x0000d900ff037b82 */ /* 0x000e300000000800 */
[----:B------:R-:W3:Y:S08]  /*0090*/  S2UR UR6, SR_CTAID.Z ;  /* 0x00000000000679c3 */ /* 0x000ef00000002700 */
[----:B------:R-:W3:Y:S08]  /*00a0*/  LDC R4, c[0x0][0x368] ;  /* 0x0000da00ff047b82 */ /* 0x000ef00000000800 */
[----:B------:R-:W1:Y:S01]  /*00b0*/  S2UR UR4, SR_CTAID.X ;  /* 0x00000000000479c3 */ /* 0x000e620000002500 */
[----:B0-----:R-:W-:-:S05]  /*00c0*/  IMAD R3, R3, UR5, R2 ;  /* 0x0000000503037c24 */ /* 0x001fca000f8e0202 */
[----:B--2---:R-:W-:Y:S01]  /*00d0*/  ISETP.GE.AND P0, PT, R3, UR9, PT ;  /* 0x0000000903007c0c */ /* 0x004fe2000bf06270 */
[----:B---3--:R-:W-:-:S05]  /*00e0*/  IMAD R2, R4, UR6, R7 ;  /* 0x0000000604027c24 */ /* 0x008fca000f8e0207 */
[----:B------:R-:W-:Y:S01]  /*00f0*/  ISETP.GE.OR P0, PT, R2, UR8, P0 ;  /* 0x0000000802007c0c */ /* 0x000fe20008706670 */
[----:B-1----:R-:W-:-:S04]  /*0100*/  IMAD R0, R0, UR4, R5 ;  /* 0x0000000400007c24 */ /* 0x002fc8000f8e0205 */
[C-C-:B------:R-:W-:Y:S01]  /*0110*/  IMAD R5, R0.reuse, UR9, R3.reuse ;  /* 0x0000000900057c24 */ /* 0x140fe2000f8e0203 */
[----:B----4-:R-:W-:Y:S01]  /*0120*/  ISETP.GE.OR P0, PT, R0, UR7, P0 ;  /* 0x0000000700007c0c */ /* 0x010fe20008706670 */
[----:B------:R-:W-:Y:S02]  /*0130*/  IMAD R3, R2, UR9, R3 ;  /* 0x0000000902037c24 */ /* 0x000fe4000f8e0203 */
[----:B------:R-:W-:Y:S02]  /*0140*/  IMAD R7, R5, UR8, R2 ;  /* 0x0000000805077c24 */ /* 0x000fe4000f8e0202 */
[----:B------:R-:W-:-:S08]  /*0150*/  IMAD R5, R3, UR7, R0 ;  /* 0x0000000703057c24 */ /* 0x000fd0000f8e0200 */
[----:B------:R-:W-:Y:S05]  /*0160*/  @P0 EXIT ;  /* 0x000000000000094d */ /* 0x000fea0003800000 */
[----:B------:R-:W0:Y:S01]  /*0170*/  LDC.64 R2, c[0x0][0x380] ;  /* 0x0000e000ff027b82 */ /* 0x000e220000000a00 */
[----:B------:R-:W1:Y:S01]  /*0180*/  LDCU.64 UR4, c[0x0][0x358] ;  /* 0x00006b00ff0477ac */ /* 0x000e620008000a00 */
[----:B0-----:R-:W-:-:S06]  /*0190*/  IMAD.WIDE R2, R5, 0x4, R2 ;  /* 0x0000000405027825 */ /* 0x001fcc00078e0202 */
[----:B------:R-:W0:Y:S01]  /*01a0*/  LDC.64 R4, c[0x0][0x388] ;  /* 0x0000e200ff047b82 */ /* 0x000e220000000a00 */
[----:B-1----:R-:W2:Y:S01]  /*01b0*/  LDG.E R3, desc[UR4][R2.64] ;  /* 0x0000000402037981 */ /* 0x002ea2000c1e1900 */
[----:B0-----:R-:W-:-:S05]  /*01c0*/  IMAD.WIDE R4, R7, 0x4, R4 ;  /* 0x0000000407047825 */ /* 0x001fca00078e0204 */
[----:B--2---:R-:W-:Y:S01]  /*01d0*/  STG.E desc[UR4][R4.64], R3 ;  /* 0x0000000304007986 */ /* 0x004fe2000c101904 */
[----:B------:R-:W-:Y:S05]  /*01e0*/  EXIT ;  /* 0x000000000000794d */ /* 0x000fea0003800000 */
.L_x_18:
        /* <DEDUP_REMOVED lines=9> */
.L_x_45:


//--------------------- .text._Z27transpose_simple_201_kernelPKfPfiii --------------------------
	.section	.text._Z27transpose_simple_201_kernelPKfPfiii,"ax",@progbits
	.align	128
        .global         _Z27transpose_simple_201_kernelPKfPfiii
        .type           _Z27transpose_simple_201_kernelPKfPfiii,@function
        .size           _Z27transpose_simple_201_kernelPKfPfiii,(.L_x_46 - _Z27transpose_simple_201_kernelPKfPfiii)
        .other          _Z27transpose_simple_201_kernelPKfPfiii,@"STO_CUDA_ENTRY STV_DEFAULT"
_Z27transpose_simple_201_kernelPKfPfiii:
.text._Z27transpose_simple_201_kernelPKfPfiii:
        /* <DEDUP_REMOVED lines=15> */
[C---:B------:R-:W-:Y:S01]  /*00f0*/  ISETP.GE.OR P0, PT, R3.reuse, UR8, P0 ;  /* 0x0000000803007c0c */ /* 0x040fe20008706670 */
[----:B------:R-:W-:Y:S02]  /*0100*/  IMAD R3, R3, UR9, R2 ;  /* 0x0000000903037c24 */ /* 0x000fe4000f8e0202 */
[----:B-1----:R-:W-:-:S04]  /*0110*/  IMAD R0, R0, UR4, R5 ;  /* 0x0000000400007c24 */ /* 0x002fc8000f8e0205 */
[C---:B------:R-:W-:Y:S01]  /*0120*/  IMAD R2, R0.reuse, UR8, RZ ;  /* 0x0000000800027c24 */ /* 0x040fe2000f8e02ff */
[----:B----4-:R-:W-:Y:S01]  /*0130*/  ISETP.GE.OR P0, PT, R0, UR7, P0 ;  /* 0x0000000700007c0c */ /* 0x010fe20008706670 */
[----:B------:R-:W-:Y:S02]  /*0140*/  IMAD R5, R3, UR7, R0 ;  /* 0x0000000703057c24 */ /* 0x000fe4000f8e0200 */
[----:B------:R-:W-:-:S10]  /*0150*/  IMAD R7, R2, UR9, R3 ;  /* 0x0000000902077c24 */ /* 0x000fd4000f8e0203 */
        /* <DEDUP_REMOVED lines=9> */
.L_x_19:
        /* <DEDUP_REMOVED lines=9> */
.L_x_46:


//--------------------- .text._Z27transpose_simple_120_kernelPKfPfiii --------------------------
	.section	.text._Z27transpose_simple_120_kernelPKfPfiii,"ax",@progbits
	.align	128
        .global         _Z27transpose_simple_120_kernelPKfPfiii
        .type           _Z27transpose_simple_120_kernelPKfPfiii,@function
        .size           _Z27transpose_simple_120_kernelPKfPfiii,(.L_x_47 - _Z27transpose_simple_120_kernelPKfPfiii)
        .other          _Z27transpose_simple_120_kernelPKfPfiii,@"STO_CUDA_ENTRY STV_DEFAULT"
_Z27transpose_simple_120_kernelPKfPfiii:
.text._Z27transpose_simple_120_kernelPKfPfiii:
        /* <DEDUP_REMOVED lines=17> */
[----:B----4-:R-:W-:Y:S01]  /*0110*/  IMAD R3, R3, UR7, R0 ;  /* 0x0000000703037c24 */ /* 0x010fe2000f8e0200 */
[----:B------:R-:W-:Y:S01]  /*0120*/  ISETP.GE.OR P0, PT, R0, UR7, P0 ;  /* 0x0000000700007c0c */ /* 0x000fe20008706670 */
[----:B------:R-:W-:Y:S02]  /*0130*/  IMAD R0, R2, UR9, RZ ;  /* 0x0000000902007c24 */ /* 0x000fe4000f8e02ff */
        /* <DEDUP_REMOVED lines=11> */
.L_x_20:
        /* <DEDUP_REMOVED lines=9> */
.L_x_47:


//--------------------- .text._Z27transpose_simple_102_kernelPKfPfiii --------------------------
	.section	.text._Z27transpose_simple_102_kernelPKfPfiii,"ax",@progbits
	.align	128
        .global         _Z27transpose_simple_102_kernelPKfPfiii
        .type           _Z27transpose_simple_102_kernelPKfPfiii,@function
        .size           _Z27transpose_simple_102_kernelPKfPfiii,(.L_x_48 - _Z27transpose_simple_102_kernelPKfPfiii)
        .other          _Z27transpose_simple_102_kernelPKfPfiii,@"STO_CUDA_ENTRY STV_DEFAULT"
_Z27transpose_simple_102_kernelPKfPfiii:
.text._Z27transpose_simple_102_kernelPKfPfiii:
        /* <DEDUP_REMOVED lines=16> */
[----:B-1----:R-:W-:Y:S02]  /*0100*/  IMAD R0, R0, UR4, R5 ;  /* 0x0000000400007c24 */ /* 0x002fe4000f8e0205 */
[----:B------:R-:W-:Y:S02]  /*0110*/  IMAD R5, R3, UR9, R2 ;  /* 0x0000000903057c24 */ /* 0x000fe4000f8e0202 */
[----:B------:R-:W-:Y:S01]  /*0120*/  IMAD R3, R2, UR8, R3 ;  /* 0x0000000802037c24 */ /* 0x000fe2000f8e0203 */
[----:B----4-:R-:W-:Y:S01]  /*0130*/  ISETP.GE.OR P0, PT, R0, UR7, P0 ;  /* 0x0000000700007c0c */ /* 0x010fe20008706670 */
[--C-:B------:R-:W-:Y:S02]  /*0140*/  IMAD R5, R5, UR7, R0.reuse ;  /* 0x0000000705057c24 */ /* 0x100fe4000f8e0200 */
        /* <DEDUP_REMOVED lines=10> */
.L_x_21:
        /* <DEDUP_REMOVED lines=9> */
.L_x_48:


//--------------------- .text._Z27transpose_simple_021_kernelPKfPfiii --------------------------
	.section	.text._Z27transpose_simple_021_kernelPKfPfiii,"ax",@progbits
	.align	128
        .global         _Z27transpose_simple_021_kernelPKfPfiii
        .type           _Z27transpose_simple_021_kernelPKfPfiii,@function
        .size           _Z27transpose_simple_021_kernelPKfPfiii,(.L_x_49 - _Z27transpose_simple_021_kernelPKfPfiii)
        .other          _Z27transpose_simple_021_kernelPKfPfiii,@"STO_CUDA_ENTRY STV_DEFAULT"
_Z27transpose_simple_021_kernelPKfPfiii:
.text._Z27transpose_simple_021_kernelPKfPfiii:
        /* <DEDUP_REMOVED lines=17> */
[C---:B------:R-:W-:Y:S02]  /*0110*/  IMAD R5, R3.reuse, UR9, R2 ;  /* 0x0000000903057c24 */ /* 0x040fe4000f8e0202 */
[--C-:B----4-:R-:W-:Y:S01]  /*0120*/  IMAD R3, R3, UR7, R0.reuse ;  /* 0x0000000703037c24 */ /* 0x110fe2000f8e0200 */
[----:B------:R-:W-:Y:S01]  /*0130*/  ISETP.GE.OR P0, PT, R0, UR7, P0 ;  /* 0x0000000700007c0c */ /* 0x000fe20008706670 */
        /* <DEDUP_REMOVED lines=11> */
.L_x_22:
        /* <DEDUP_REMOVED lines=9> */
.L_x_49:


//--------------------- .text._Z27transpose_simple_012_kernelPKfPfiii --------------------------
	.section	.text._Z27transpose_simple_012_kernelPKfPfiii,"ax",@progbits
	.align	128
        .global         _Z27transpose_simple_012_kernelPKfPfiii
        .type           _Z27transpose_simple_012_kernelPKfPfiii,@function
        .size           _Z27transpose_simple_012_kernelPKfPfiii,(.L_x_50 - _Z27transpose_simple_012_kernelPKfPfiii)
        .other          _Z27transpose_simple_012_kernelPKfPfiii,@"STO_CUDA_ENTRY STV_DEFAULT"
_Z27transpose_simple_012_kernelPKfPfiii:
.text._Z27transpose_simple_012_kernelPKfPfiii:
        /* <DEDUP_REMOVED lines=18> */
[----:B----4-:R-:W-:Y:S01]  /*0120*/  IMAD R7, R3, UR7, R0 ;  /* 0x0000000703077c24 */ /* 0x010fe2000f8e0200 */
[----:B------:R-:W-:-:S13]  /*0130*/  ISETP.GE.OR P0, PT, R0, UR7, P0 ;  /* 0x0000000700007c0c */ /* 0x000fda0008706670 */
[----:B------:R-:W-:Y:S05]  /*0140*/  @P0 EXIT ;  /* 0x000000000000094d */ /* 0x000fea0003800000 */
[----:B------:R-:W0:Y:S01]  /*0150*/  LDC.64 R2, c[0x0][0x380] ;  /* 0x0000e000ff027b82 */ /* 0x000e220000000a00 */
[----:B------:R-:W1:Y:S07]  /*0160*/  LDCU.64 UR4, c[0x0][0x358] ;  /* 0x00006b00ff0477ac */ /* 0x000e6e0008000a00 */
[----:B------:R-:W2:Y:S01]  /*0170*/  LDC.64 R4, c[0x0][0x388] ;  /* 0x0000e200ff047b82 */ /* 0x000ea20000000a00 */
[----:B0-----:R-:W-:-:S06]  /*0180*/  IMAD.WIDE R2, R7, 0x4, R2 ;  /* 0x0000000407027825 */ /* 0x001fcc00078e0202 */
[----:B-1----:R-:W3:Y:S01]  /*0190*/  LDG.E R3, desc[UR4][R2.64] ;  /* 0x0000000402037981 */ /* 0x002ee2000c1e1900 */
[----:B--2---:R-:W-:-:S05]  /*01a0*/  IMAD.WIDE R4, R7, 0x4, R4 ;  /* 0x0000000407047825 */ /* 0x004fca00078e0204 */
[----:B---3--:R-:W-:Y:S01]  /*01b0*/  STG.E desc[UR4][R4.64], R3 ;  /* 0x0000000304007986 */ /* 0x008fe2000c101904 */
[----:B------:R-:W-:Y:S05]  /*01c0*/  EXIT ;  /* 0x000000000000794d */ /* 0x000fea0003800000 */
.L_x_23:
        /* <DEDUP_REMOVED lines=11> */
.L_x_50:


//--------------------- .text._Z25transpose_shm_bank_kernelPKfPfiiiiii --------------------------
	.section	.text._Z25transpose_shm_bank_kernelPKfPfiiiiii,"ax",@progbits
	.align	128
        .global         _Z25transpose_shm_bank_kernelPKfPfiiiiii
        .type           _Z25transpose_shm_bank_kernelPKfPfiiiiii,@function
        .size           _Z25transpose_shm_bank_kernelPKfPfiiiiii,(.L_x_51 - _Z25transpose_shm_bank_kernelPKfPfiiiiii)
        .other          _Z25transpose_shm_bank_kernelPKfPfiiiiii,@"STO_CUDA_ENTRY STV_DEFAULT"
_Z25transpose_shm_bank_kernelPKfPfiiiiii:
.text._Z25transpose_shm_bank_kernelPKfPfiiiiii:
[----:B------:R-:W-:Y:S08]  /*0000*/  LDC R1, c[0x0][0x37c] ;  /* 0x0000df00ff017b82 */ /* 0x000ff00000000800 */
[----:B------:R-:W0:Y:S01]  /*0010*/  LDC.64 R2, c[0x0][0x3a0] ;  /* 0x0000e800ff027b82 */ /* 0x000e220000000a00 */
[----:B------:R-:W1:Y:S01]  /*0020*/  S2R R8, SR_TID.Z ;  /* 0x0000000000087919 */ /* 0x000e620000002300 */
[----:B------:R-:W2:Y:S01]  /*0030*/  LDCU.64 UR6, c[0x0][0x390] ;  /* 0x00007200ff0677ac */ /* 0x000ea20008000a00 */
[----:B------:R-:W-:Y:S01]  /*0040*/  BSSY.RECONVERGENT B0, `(.L_x_24) ;  /* 0x000008e000007945 */ /* 0x000fe20003800200 */
[----:B------:R-:W3:Y:S01]  /*0050*/  S2R R7, SR_TID.Y ;  /* 0x0000000000077919 */ /* 0x000ee20000002200 */
[----:B------:R-:W4:Y:S03]  /*0060*/  LDCU UR8, c[0x0][0x398] ;  /* 0x00007300ff0877ac */ /* 0x000f260008000800 */
[----:B------:R-:W5:Y:S01]  /*0070*/  LDC R0, c[0x0][0x39c] ;  /* 0x0000e700ff007b82 */ /* 0x000f620000000800 */
[----:B------:R-:W2:Y:S01]  /*0080*/  S2R R6, SR_TID.X ;  /* 0x0000000000067919 */ /* 0x000ea20000002100 */
[----:B------:R-:W0:Y:S01]  /*0090*/  LDCU.64 UR4, c[0x0][0x358] ;  /* 0x00006b00ff0477ac */ /* 0x000e220008000a00 */
[----:B------:R-:W4:Y:S01]  /*00a0*/  S2R R13, SR_CTAID.Z ;  /* 0x00000000000d7919 */ /* 0x000f220000002700 */
[----:B------:R-:W4:Y:S01]  /*00b0*/  S2R R12, SR_CTAID.Y ;  /* 0x00000000000c7919 */ /* 0x000f220000002600 */
[----:B------:R-:W4:Y:S01]  /*00c0*/  S2R R11, SR_CTAID.X ;  /* 0x00000000000b7919 */ /* 0x000f220000002500 */
[----:B0-----:R-:W-:-:S02]  /*00d0*/  IMAD.SHL.U32 R14, R2, 0x4, RZ ;  /* 0x00000004020e7824 */ /* 0x001fc400078e00ff */
[----:B------:R-:W-:-:S03]  /*00e0*/  IMAD.SHL.U32 R15, R3, 0x4, RZ ;  /* 0x00000004030f7824 */ /* 0x000fc600078e00ff */
[C---:B------:R-:W-:Y:S02]  /*00f0*/  ISETP.EQ.AND P0, PT, R14.reuse, -0xc, PT ;  /* 0xfffffff40e00780c */ /* 0x040fe40003f02270 */
[----:B------:R-:W-:Y:S01]  /*0100*/  ISETP.EQ.AND P3, PT, R14, -0x8, PT ;  /* 0xfffffff80e00780c */ /* 0x000fe20003f62270 */
[----:B-----5:R-:W-:Y:S01]  /*0110*/  IMAD.SHL.U32 R3, R0, 0x4, RZ ;  /* 0x0000000400037824 */ /* 0x020fe200078e00ff */
[C---:B------:R-:W-:Y:S02]  /*0120*/  ISETP.EQ.AND P1, PT, R14.reuse, -0x4, PT ;  /* 0xfffffffc0e00780c */ /* 0x040fe40003f22270 */
[----:B------:R-:W-:Y:S02]  /*0130*/  ISETP.EQ.AND P5, PT, R14, RZ, PT ;  /* 0x000000ff0e00720c */ /* 0x000fe40003fa2270 */
[C---:B------:R-:W-:Y:S02]  /*0140*/  ISETP.EQ.AND P6, PT, R15.reuse, -0xc, PT ;  /* 0xfffffff40f00780c */ /* 0x040fe40003fc2270 */
[----:B------:R-:W-:-:S02]  /*0150*/  ISETP.EQ.AND P4, PT, R15, RZ, PT ;  /* 0x000000ff0f00720c */ /* 0x000fc40003f82270 */
[C---:B------:R-:W-:Y:S01]  /*0160*/  ISETP.EQ.AND P2, PT, R15.reuse, -0x8, PT ;  /* 0xfffffff80f00780c */ /* 0x040fe20003f42270 */
[----:B-1----:R-:W-:Y:S01]  /*0170*/  @P0 IMAD.MOV.U32 R4, RZ, RZ, R8 ;  /* 0x000000ffff040224 */ /* 0x002fe200078e0008 */
[C---:B------:R-:W-:Y:S01]  /*0180*/  ISETP.EQ.AND P0, PT, R15.reuse, 0x4, PT ;  /* 0x000000040f00780c */ /* 0x040fe20003f02270 */
[----:B---3--:R-:W-:Y:S01]  /*0190*/  @P3 IMAD.MOV.U32 R4, RZ, RZ, R7 ;  /* 0x000000ffff043224 */ /* 0x008fe200078e0007 */
[C---:B------:R-:W-:Y:S01]  /*01a0*/  ISETP.EQ.AND P3, PT, R15.reuse, -0x4, PT ;  /* 0xfffffffc0f00780c */ /* 0x040fe20003f62270 */
[----:B--2---:R-:W-:Y:S01]  /*01b0*/  @P1 IMAD.MOV.U32 R4, RZ, RZ, R6 ;  /* 0x000000ffff041224 */ /* 0x004fe200078e0006 */
[C---:B------:R-:W-:Y:S01]  /*01c0*/  ISETP.EQ.AND P1, PT, R15.reuse, 0x8, PT ;  /* 0x000000080f00780c */ /* 0x040fe20003f22270 */
[--C-:B----4-:R-:W-:Y:S02]  /*01d0*/  @P5 IMAD.MOV.U32 R2, RZ, RZ, R13.reuse ;  /* 0x000000ffff025224 */ /* 0x110fe400078e000d */
[----:B------:R-:W-:Y:S01]  /*01e0*/  @P6 IMAD.MOV.U32 R5, RZ, RZ, R8 ;  /* 0x000000ffff056224 */ /* 0x000fe200078e0008 */
[----:B------:R-:W-:Y:S01]  /*01f0*/  ISETP.EQ.AND P6, PT, R15, 0xc, PT ;  /* 0x0000000c0f00780c */ /* 0x000fe20003fc2270 */
[----:B------:R-:W0:Y:S01]  /*0200*/  @P5 LDC R4, c[0x0][0x390] ;  /* 0x0000e400ff045b82 */ /* 0x000e220000000800 */
[----:B------:R-:W-:Y:S01]  /*0210*/  @P4 IMAD.MOV.U32 R9, RZ, RZ, R13 ;  /* 0x000000ffff094224 */ /* 0x000fe200078e000d */
[----:B------:R-:W-:Y:S01]  /*0220*/  ISETP.EQ.AND P5, PT, R3, -0x8, PT ;  /* 0xfffffff80300780c */ /* 0x000fe20003fa2270 */
[----:B------:R-:W-:Y:S01]  /*0230*/  @P2 IMAD.MOV.U32 R5, RZ, RZ, R7 ;  /* 0x000000ffff052224 */ /* 0x000fe200078e0007 */
[----:B------:R-:W-:Y:S01]  /*0240*/  ISETP.EQ.AND P2, PT, R14, 0x4, PT ;  /* 0x000000040e00780c */ /* 0x000fe20003f42270 */
[----:B------:R-:W-:-:S02]  /*0250*/  @P0 IMAD.MOV.U32 R9, RZ, RZ, R12 ;  /* 0x000000ffff090224 */ /* 0x000fc400078e000c */
[----:B------:R-:W-:Y:S01]  /*0260*/  @P3 IMAD.MOV.U32 R5, RZ, RZ, R6 ;  /* 0x000000ffff053224 */ /* 0x000fe200078e0006 */
[----:B------:R-:W-:Y:S01]  /*0270*/  ISETP.EQ.AND P3, PT, R14, 0x8, PT ;  /* 0x000000080e00780c */ /* 0x000fe20003f62270 */
[----:B------:R-:W-:-:S04]  /*0280*/  @P1 IMAD.MOV.U32 R9, RZ, RZ, R11 ;  /* 0x000000ffff091224 */ /* 0x000fc800078e000b */
[----:B------:R-:W1:Y:S01]  /*0290*/  @P4 LDC R5, c[0x0][0x390] ;  /* 0x0000e400ff054b82 */ /* 0x000e620000000800 */
[----:B------:R-:W-:-:S03]  /*02a0*/  ISETP.EQ.AND P4, PT, R14, 0xc, PT ;  /* 0x0000000c0e00780c */ /* 0x000fc60003f82270 */
[----:B------:R-:W-:-:S04]  /*02b0*/  @P2 IMAD.MOV.U32 R2, RZ, RZ, R12 ;  /* 0x000000ffff022224 */ /* 0x000fc800078e000c */
[----:B------:R-:W2:Y:S01]  /*02c0*/  @P6 LDC R9, c[0x0][0x390] ;  /* 0x0000e400ff096b82 */ /* 0x000ea20000000800 */
[----:B------:R-:W-:Y:S01]  /*02d0*/  ISETP.EQ.AND P6, PT, R3, -0xc, PT ;  /* 0xfffffff40300780c */ /* 0x000fe20003fc2270 */
[----:B------:R-:W-:-:S06]  /*02e0*/  @P3 IMAD.MOV.U32 R2, RZ, RZ, R11 ;  /* 0x000000ffff023224 */ /* 0x000fcc00078e000b */
[----:B0-----:R-:W0:Y:S01]  /*02f0*/  @P2 LDC R4, c[0x0][0x394] ;  /* 0x0000e500ff042b82 */ /* 0x001e220000000800 */
[----:B------:R-:W-:-:S05]  /*0300*/  ISETP.EQ.AND P2, PT, R3, -0x4, PT ;  /* 0xfffffffc0300780c */ /* 0x000fca0003f42270 */
[----:B------:R-:W-:Y:S01]  /*0310*/  @P6 IMAD.MOV.U32 R0, RZ, RZ, R8 ;  /* 0x000000ffff006224 */ /* 0x000fe200078e0008 */
[C---:B------:R-:W-:Y:S01]  /*0320*/  ISETP.EQ.AND P6, PT, R3.reuse, 0x4, PT ;  /* 0x000000040300780c */ /* 0x040fe20003fc2270 */
[----:B------:R-:W3:Y:S01]  /*0330*/  @P4 LDC R2, c[0x0][0x390] ;  /* 0x0000e400ff024b82 */ /* 0x000ee20000000800 */
[C---:B------:R-:W-:Y:S01]  /*0340*/  ISETP.EQ.AND P4, PT, R3.reuse, RZ, PT ;  /* 0x000000ff0300720c */ /* 0x040fe20003f82270 */
[----:B------:R-:W-:Y:S01]  /*0350*/  @P5 IMAD.MOV.U32 R0, RZ, RZ, R7 ;  /* 0x000000ffff005224 */ /* 0x000fe200078e0007 */
[----:B------:R-:W-:-:S03]  /*0360*/  ISETP.EQ.AND P5, PT, R3, 0x8, PT ;  /* 0x000000080300780c */ /* 0x000fc60003fa2270 */
[----:B------:R-:W-:Y:S01]  /*0370*/  @P2 IMAD.MOV.U32 R0, RZ, RZ, R6 ;  /* 0x000000ffff002224 */ /* 0x000fe200078e0006 */
[----:B------:R-:W-:Y:S01]  /*0380*/  ISETP.EQ.AND P2, PT, R3, 0xc, PT ;  /* 0x0000000c0300780c */ /* 0x000fe20003f42270 */
[----:B-1----:R-:W1:Y:S01]  /*0390*/  @P0 LDC R5, c[0x0][0x394] ;  /* 0x0000e500ff050b82 */ /* 0x002e620000000800 */
[----:B------:R-:W-:-:S05]  /*03a0*/  ISETP.EQ.AND P0, PT, R15, 0x14, PT ;  /* 0x000000140f00780c */ /* 0x000fca0003f02270 */
[----:B------:R-:W-:Y:S02]  /*03b0*/  @P4 IMAD.MOV.U32 R10, RZ, RZ, R13 ;  /* 0x000000ffff0a4224 */ /* 0x000fe400078e000d */
[----:B------:R-:W-:Y:S01]  /*03c0*/  @P6 IMAD.MOV.U32 R10, RZ, RZ, R12 ;  /* 0x000000ffff0a6224 */ /* 0x000fe200078e000c */
[----:B------:R-:W4:Y:S01]  /*03d0*/  @P4 LDC R0, c[0x0][0x390] ;  /* 0x0000e400ff004b82 */ /* 0x000f220000000800 */
[----:B------:R-:W-:Y:S01]  /*03e0*/  @P5 IMAD.MOV.U32 R10, RZ, RZ, R11 ;  /* 0x000000ffff0a5224 */ /* 0x000fe200078e000b */
[----:B------:R-:W-:Y:S01]  /*03f0*/  ISETP.EQ.AND P4, PT, R14, 0x10, PT ;  /* 0x000000100e00780c */ /* 0x000fe20003f82270 */
[----:B------:R-:W-:Y:S02]  /*0400*/  IMAD R12, R12, 0x8, R7 ;  /* 0x000000080c0c7824 */ /* 0x000fe400078e0207 */
[----:B------:R-:W-:-:S03]  /*0410*/  IMAD R13, R13, 0x8, R8 ;  /* 0x000000080d0d7824 */ /* 0x000fc600078e0208 */
[----:B------:R-:W5:Y:S01]  /*0420*/  @P2 LDC R10, c[0x0][0x390] ;  /* 0x0000e400ff0a2b82 */ /* 0x000f620000000800 */
[----:B------:R-:W-:-:S07]  /*0430*/  ISETP.EQ.AND P2, PT, R15, 0x10, PT ;  /* 0x000000100f00780c */ /* 0x000fce0003f42270 */
[----:B---3--:R-:W3:Y:S01]  /*0440*/  @P4 LDC R2, c[0x0][0x394] ;  /* 0x0000e500ff024b82 */ /* 0x008ee20000000800 */
[----:B------:R-:W-:-:S07]  /*0450*/  ISETP.EQ.AND P4, PT, R3, 0x10, PT ;  /* 0x000000100300780c */ /* 0x000fce0003f82270 */
[----:B--2---:R-:W2:Y:S01]  /*0460*/  @P2 LDC R9, c[0x0][0x394] ;  /* 0x0000e500ff092b82 */ /* 0x004ea20000000800 */
[----:B------:R-:W-:-:S07]  /*0470*/  ISETP.EQ.AND P2, PT, R3, 0x14, PT ;  /* 0x000000140300780c */ /* 0x000fce0003f42270 */
[----:B-----5:R-:W5:Y:S01]  /*0480*/  @P4 LDC R10, c[0x0][0x394] ;  /* 0x0000e500ff0a4b82 */ /* 0x020f620000000800 */
[----:B------:R-:W-:-:S07]  /*0490*/  ISETP.EQ.AND P4, PT, R14, 0x14, PT ;  /* 0x000000140e00780c */ /* 0x000fce0003f82270 */
[----:B----4-:R-:W4:Y:S08]  /*04a0*/  @P6 LDC R0, c[0x0][0x394] ;  /* 0x0000e500ff006b82 */ /* 0x010f300000000800 */
[----:B---3--:R-:W3:Y:S08]  /*04b0*/  @P4 LDC R2, c[0x0][0x398] ;  /* 0x0000e600ff024b82 */ /* 0x008ef00000000800 */
[----:B-----5:R-:W5:Y:S08]  /*04c0*/  @P2 LDC R10, c[0x0][0x398] ;  /* 0x0000e600ff0a2b82 */ /* 0x020f700000000800 */
[----:B--2---:R-:W2:Y:S01]  /*04d0*/  @P0 LDC R9, c[0x0][0x398] ;  /* 0x0000e600ff090b82 */ /* 0x004ea20000000800 */
[----:B------:R-:W-:-:S04]  /*04e0*/  ISETP.GE.AND P0, PT, R12, UR7, PT ;  /* 0x000000070c007c0c */ /* 0x000fc8000bf06270 */
[----:B------:R-:W-:-:S03]  /*04f0*/  ISETP.GE.OR P0, PT, R13, UR6, P0 ;  /* 0x000000060d007c0c */ /* 0x000fc60008706670 */
[----:B0-----:R-:W0:Y:S01]  /*0500*/  @P3 LDC R4, c[0x0][0x398] ;  /* 0x0000e600ff043b82 */ /* 0x001e220000000800 */
[----:B---3--:R-:W-:-:S07]  /*0510*/  IMAD R3, R2, 0x8, R7 ;  /* 0x0000000802037824 */ /* 0x008fce00078e0207 */
[----:B----4-:R-:W3:Y:S01]  /*0520*/  @P5 LDC R0, c[0x0][0x398] ;  /* 0x0000e600ff005b82 */ /* 0x010ee20000000800 */
[----:B-----5:R-:W-:-:S07]  /*0530*/  IMAD R2, R10, 0x8, R8 ;  /* 0x000000080a027824 */ /* 0x020fce00078e0208 */
[----:B-1----:R-:W1:Y:S01]  /*0540*/  @P1 LDC R5, c[0x0][0x398] ;  /* 0x0000e600ff051b82 */ /* 0x002e620000000800 */
[----:B--2---:R-:W-:Y:S02]  /*0550*/  IMAD.MOV.U32 R15, RZ, RZ, R9 ;  /* 0x000000ffff0f7224 */ /* 0x004fe400078e0009 */
[----:B------:R-:W-:Y:S01]  /*0560*/  IMAD R9, R11, 0x8, R6 ;  /* 0x000000080b097824 */ /* 0x000fe200078e0206 */
[----:B0-----:R-:W-:-:S04]  /*0570*/  ISETP.GE.AND P1, PT, R3, R4, PT ;  /* 0x000000040300720c */ /* 0x001fc80003f26270 */
[----:B---3--:R-:W-:Y:S01]  /*0580*/  ISETP.GE.OR P2, PT, R2, R0, P1 ;  /* 0x000000000200720c */ /* 0x008fe20000f46670 */
[----:B------:R-:W-:Y:S01]  /*0590*/  IMAD R0, R15, 0x8, R6 ;  /* 0x000000080f007824 */ /* 0x000fe200078e0206 */
[----:B------:R-:W-:-:S04]  /*05a0*/  ISETP.GE.OR P1, PT, R9, UR8, P0 ;  /* 0x0000000809007c0c */ /* 0x000fc80008726670 */
[----:B-1----:R-:W-:-:S09]  /*05b0*/  ISETP.GE.OR P0, PT, R0, R5, P2 ;  /* 0x000000050000720c */ /* 0x002fd20001706670 */
[----:B------:R-:W-:Y:S05]  /*05c0*/  @P1 BRA `(.L_x_25) ;  /* 0x0000000000d41947 */ /* 0x000fea0003800000 */
[----:B------:R-:W0:Y:S01]  /*05d0*/  LDC.64 R10, c[0x0][0x380] ;  /* 0x0000e000ff0a7b82 */ /* 0x000e220000000a00 */
[----:B------:R-:W-:-:S04]  /*05e0*/  IMAD R12, R13, UR7, R12 ;  /* 0x000000070d0c7c24 */ /* 0x000fc8000f8e020c */
[----:B------:R-:W-:-:S03]  /*05f0*/  IMAD R9, R12, UR8, R9 ;  /* 0x000000080c097c24 */ /* 0x000fc6000f8e0209 */
[----:B------:R-:W1:Y:S01]  /*0600*/  LDC.64 R14, c[0x0][0x3a0] ;  /* 0x0000e800ff0e7b82 */ /* 0x000e620000000a00 */
[----:B0-----:R-:W-:-:S07]  /*0610*/  IMAD.WIDE R10, R9, 0x4, R10 ;  /* 0x00000004090a7825 */ /* 0x001fce00078e020a */
[----:B------:R-:W0:Y:S01]  /*0620*/  LDC R9, c[0x0][0x39c] ;  /* 0x0000e700ff097b82 */ /* 0x000e220000000800 */
[----:B------:R2:W3:Y:S01]  /*0630*/  LDG.E R10, desc[UR4][R10.64] ;  /* 0x000000040a0a7981 */ /* 0x0004e2000c1e1900 */
[----:B-1----:R-:W-:Y:S02]  /*0640*/  IMAD.SHL.U32 R13, R14, 0x4, RZ ;  /* 0x000000040e0d7824 */ /* 0x002fe400078e00ff */
[----:B------:R-:W-:Y:S01]  /*0650*/  IMAD.SHL.U32 R14, R15, 0x4, RZ ;  /* 0x000000040f0e7824 */ /* 0x000fe200078e00ff */
[----:B------:R-:W1:Y:S02]  /*0660*/  S2R R16, SR_CgaCtaId ;  /* 0x0000000000107919 */ /* 0x000e640000008800 */
[C---:B------:R-:W-:Y:S02]  /*0670*/  ISETP.EQ.AND P5, PT, R13.reuse, RZ, PT ;  /* 0x000000ff0d00720c */ /* 0x040fe40003fa2270 */
[----:B------:R-:W-:Y:S01]  /*0680*/  ISETP.EQ.AND P1, PT, R13, 0x4, PT ;  /* 0x000000040d00780c */ /* 0x000fe20003f22270 */
[----:B0-----:R-:W-:-:S10]  /*0690*/  IMAD.SHL.U32 R9, R9, 0x4, RZ ;  /* 0x0000000409097824 */ /* 0x001fd400078e00ff */
[----:B--2---:R-:W-:Y:S01]  /*06a0*/  @P5 IMAD.MOV.U32 R11, RZ, RZ, R8 ;  /* 0x000000ffff0b5224 */ /* 0x004fe200078e0008 */
[----:B------:R-:W-:Y:S01]  /*06b0*/  ISETP.EQ.AND P5, PT, R13, 0xc, PT ;  /* 0x0000000c0d00780c */ /* 0x000fe20003fa2270 */
[----:B------:R-:W-:Y:S01]  /*06c0*/  @P1 IMAD.MOV.U32 R11, RZ, RZ, R7 ;  /* 0x000000ffff0b1224 */ /* 0x000fe200078e0007 */
[C---:B------:R-:W-:Y:S02]  /*06d0*/  ISETP.EQ.AND P2, PT, R9.reuse, RZ, PT ;  /* 0x000000ff0900720c */ /* 0x040fe40003f42270 */
[C---:B------:R-:W-:Y:S02]  /*06e0*/  ISETP.EQ.AND P3, PT, R9.reuse, 0x4, PT ;  /* 0x000000040900780c */ /* 0x040fe40003f62270 */
[C---:B------:R-:W-:Y:S02]  /*06f0*/  ISETP.EQ.AND P6, PT, R9.reuse, 0x8, PT ;  /* 0x000000080900780c */ /* 0x040fe40003fc2270 */
[----:B------:R-:W-:Y:S02]  /*0700*/  ISETP.EQ.AND P4, PT, R9, 0xc, PT ;  /* 0x0000000c0900780c */ /* 0x000fe40003f82270 */
[----:B------:R-:W-:-:S05]  /*0710*/  ISETP.EQ.AND P1, PT, R14, 0x8, PT ;  /* 0x000000080e00780c */ /* 0x000fca0003f22270 */
[----:B------:R-:W-:Y:S01]  /*0720*/  @P2 IMAD.MOV.U32 R12, RZ, RZ, R8 ;  /* 0x000000ffff0c2224 */ /* 0x000fe200078e0008 */
[----:B------:R-:W-:Y:S01]  /*0730*/  ISETP.EQ.AND P2, PT, R13, 0x8, PT ;  /* 0x000000080d00780c */ /* 0x000fe20003f42270 */
[----:B------:R-:W-:Y:S01]  /*0740*/  @P3 IMAD.MOV.U32 R12, RZ, RZ, R7 ;  /* 0x000000ffff0c3224 */ /* 0x000fe200078e0007 */
[C---:B------:R-:W-:Y:S01]  /*0750*/  ISETP.EQ.AND P3, PT, R14.reuse, RZ, PT ;  /* 0x000000ff0e00720c */ /* 0x040fe20003f62270 */
[----:B------:R-:W-:Y:S01]  /*0760*/  @P6 IMAD.MOV.U32 R12, RZ, RZ, R6 ;  /* 0x000000ffff0c6224 */ /* 0x000fe200078e0006 */
[----:B------:R-:W-:-:S05]  /*0770*/  ISETP.EQ.AND P6, PT, R14, 0x4, PT ;  /* 0x000000040e00780c */ /* 0x000fca0003fc2270 */
[----:B------:R-:W0:Y:S04]  /*0780*/  @P4 LDC R12, c[0x0][0x390] ;  /* 0x0000e400ff0c4b82 */ /* 0x000e280000000800 */
[----:B------:R-:W-:Y:S01]  /*0790*/  @P2 IMAD.MOV.U32 R11, RZ, RZ, R6 ;  /* 0x000000ffff0b2224 */ /* 0x000fe200078e0006 */
[C---:B------:R-:W-:Y:S01]  /*07a0*/  ISETP.EQ.AND P2, PT, R14.reuse, 0xc, PT ;  /* 0x0000000c0e00780c */ /* 0x040fe20003f42270 */
[----:B------:R-:W-:Y:S01]  /*07b0*/  @P3 IMAD.MOV.U32 R15, RZ, RZ, R8 ;  /* 0x000000ffff0f3224 */ /* 0x000fe200078e0008 */
[----:B------:R-:W-:Y:S01]  /*07c0*/  ISETP.EQ.AND P3, PT, R14, 0x10, PT ;  /* 0x000000100e00780c */ /* 0x000fe20003f62270 */
[----:B------:R-:W-:Y:S02]  /*07d0*/  @P6 IMAD.MOV.U32 R15, RZ, RZ, R7 ;  /* 0x000000ffff0f6224 */ /* 0x000fe400078e0007 */
[----:B------:R-:W-:Y:S01]  /*07e0*/  @P1 IMAD.MOV.U32 R15, RZ, RZ, R6 ;  /* 0x000000ffff0f1224 */ /* 0x000fe200078e0006 */
[----:B------:R-:W2:Y:S01]  /*07f0*/  @P5 LDC R11, c[0x0][0x390] ;  /* 0x0000e400ff0b5b82 */ /* 0x000ea20000000800 */
[----:B------:R-:W-:-:S07]  /*0800*/  ISETP.EQ.AND P1, PT, R9, 0x10, PT ;  /* 0x000000100900780c */ /* 0x000fce0003f22270 */
[----:B------:R-:W4:Y:S01]  /*0810*/  @P2 LDC R15, c[0x0][0x390] ;  /* 0x0000e400ff0f2b82 */ /* 0x000f220000000800 */
[----:B------:R-:W-:-:S07]  /*0820*/  ISETP.EQ.AND P2, PT, R13, 0x10, PT ;  /* 0x000000100d00780c */ /* 0x000fce0003f42270 */
[----:B0-----:R-:W0:Y:S01]  /*0830*/  @P1 LDC R12, c[0x0][0x394] ;  /* 0x0000e500ff0c1b82 */ /* 0x001e220000000800 */
[----:B------:R-:W-:Y:S02]  /*0840*/  ISETP.EQ.AND P1, PT, R9, 0x14, PT ;  /* 0x000000140900780c */ /* 0x000fe40003f22270 */
[----:B------:R-:W-:-:S04]  /*0850*/  MOV R9, 0x400 ;  /* 0x0000040000097802 */ /* 0x000fc80000000f00 */
[----:B-1----:R-:W-:Y:S01]  /*0860*/  LEA R9, R16, R9, 0x18 ;  /* 0x0000000910097211 */ /* 0x002fe200078ec0ff */
[----:B--2---:R-:W1:Y:S01]  /*0870*/  @P2 LDC R11, c[0x0][0x394] ;  /* 0x0000e500ff0b2b82 */ /* 0x004e620000000800 */
[----:B------:R-:W-:-:S07]  /*0880*/  ISETP.EQ.AND P2, PT, R13, 0x14, PT ;  /* 0x000000140d00780c */ /* 0x000fce0003f42270 */
[----:B----4-:R-:W2:Y:S01]  /*0890*/  @P3 LDC R15, c[0x0][0x394] ;  /* 0x0000e500ff0f3b82 */ /* 0x010ea20000000800 */
[----:B------:R-:W-:-:S07]  /*08a0*/  ISETP.EQ.AND P3, PT, R14, 0x14, PT ;  /* 0x000000140e00780c */ /* 0x000fce0003f62270 */
[----:B0-----:R-:W0:Y:S08]  /*08b0*/  @P1 LDC R12, c[0x0][0x398] ;  /* 0x0000e600ff0c1b82 */ /* 0x001e300000000800 */
[----:B-1----:R-:W1:Y:S08]  /*08c0*/  @P2 LDC R11, c[0x0][0x398] ;  /* 0x0000e600ff0b2b82 */ /* 0x002e700000000800 */
[----:B--2---:R-:W2:Y:S01]  /*08d0*/  @P3 LDC R15, c[0x0][0x398] ;  /* 0x0000e600ff0f3b82 */ /* 0x004ea20000000800 */
[----:B0-----:R-:W-:-:S04]  /*08e0*/  IMAD R9, R12, 0x120, R9 ;  /* 0x000001200c097824 */ /* 0x001fc800078e0209 */
[----:B-1----:R-:W-:-:S04]  /*08f0*/  IMAD R9, R11, 0x24, R9 ;  /* 0x000000240b097824 */ /* 0x002fc800078e0209 */
[----:B--2---:R-:W-:-:S05]  /*0900*/  IMAD R9, R15, 0x4, R9 ;  /* 0x000000040f097824 */ /* 0x004fca00078e0209 */
[----:B---3--:R0:W-:Y:S02]  /*0910*/  STS [R9], R10 ;  /* 0x0000000a09007388 */ /* 0x0081e40000000800 */
.L_x_25:
[----:B------:R-:W-:Y:S05]  /*0920*/  BSYNC.RECONVERGENT B0 ;  /* 0x0000000000007941 */ /* 0x000fea0003800200 */
.L_x_24:
[----:B------:R-:W-:Y:S06]  /*0930*/  BAR.SYNC.DEFER_BLOCKING 0x0 ;  /* 0x0000000000007b1d */ /* 0x000fec0000010000 */
[----:B------:R-:W-:Y:S05]  /*0940*/  @P0 EXIT ;  /* 0x000000000000094d */ /* 0x000fea0003800000 */
[----:B0-----:R-:W0:Y:S01]  /*0950*/  S2R R10, SR_CgaCtaId ;  /* 0x00000000000a7919 */ /* 0x001e220000008800 */
[----:B------:R-:W-:Y:S01]  /*0960*/  MOV R9, 0x400 ;  /* 0x0000040000097802 */ /* 0x000fe20000000f00 */
[----:B------:R-:W-:-:S04]  /*0970*/  IMAD R2, R4, R2, R3 ;  /* 0x0000000204027224 */ /* 0x000fc800078e0203 */
[----:B------:R-:W-:Y:S01]  /*0980*/  IMAD R3, R5, R2, R0 ;  /* 0x0000000205037224 */ /* 0x000fe200078e0200 */
[----:B0-----:R-:W-:-:S05]  /*0990*/  LEA R9, R10, R9, 0x18 ;  /* 0x000000090a097211 */ /* 0x001fca00078ec0ff */
[----:B------:R-:W-:-:S04]  /*09a0*/  IMAD R8, R8, 0x120, R9 ;  /* 0x0000012008087824 */ /* 0x000fc800078e0209 */
[----:B------:R-:W-:-:S04]  /*09b0*/  IMAD R7, R7, 0x24, R8 ;  /* 0x0000002407077824 */ /* 0x000fc800078e0208 */
[----:B------:R-:W-:Y:S02]  /*09c0*/  IMAD R8, R6, 0x4, R7 ;  /* 0x0000000406087824 */ /* 0x000fe400078e0207 */
[----:B------:R-:W0:Y:S03]  /*09d0*/  LDC.64 R6, c[0x0][0x388] ;  /* 0x0000e200ff067b82 */ /* 0x000e260000000a00 */
[----:B------:R-:W1:Y:S01]  /*09e0*/  LDS R9, [R8] ;  /* 0x0000000008097984 */ /* 0x000e620000000800 */
[----:B0-----:R-:W-:-:S05]  /*09f0*/  IMAD.WIDE R2, R3, 0x4, R6 ;  /* 0x0000000403027825 */ /* 0x001fca00078e0206 */
[----:B-1----:R-:W-:Y:S01]  /*0a00*/  STG.E desc[UR4][R2.64], R9 ;  /* 0x0000000902007986 */ /* 0x002fe2000c101904 */
[----:B------:R-:W-:Y:S05]  /*0a10*/  EXIT ;  /* 0x000000000000794d */ /* 0x000fea0003800000 */
.L_x_26:
        /* <DEDUP_REMOVED lines=14> */
.L_x_51:


//--------------------- .text._Z20transpose_shm_kernelPKfPfiiiiii --------------------------
	.section	.text._Z20transpose_shm_kernelPKfPfiiiiii,"ax",@progbits
	.align	128
        .global         _Z20transpose_shm_kernelPKfPfiiiiii
        .type           _Z20transpose_shm_kernelPKfPfiiiiii,@function
        .size           _Z20transpose_shm_kernelPKfPfiiiiii,(.L_x_52 - _Z20transpose_shm_kernelPKfPfiiiiii)
        .other          _Z20transpose_shm_kernelPKfPfiiiiii,@"STO_CUDA_ENTRY STV_DEFAULT"
_Z20transpose_shm_kernelPKfPfiiiiii:
.text._Z20transpose_shm_kernelPKfPfiiiiii:
[----:B------:R-:W-:Y:S08]  /*0000*/  LDC R1, c[0x0][0x37c] ;  /* 0x0000df00ff017b82 */ /* 0x000ff00000000800 */
[----:B------:R-:W0:Y:S01]  /*0010*/  LDC.64 R2, c[0x0][0x3a0] ;  /* 0x0000e800ff027b82 */ /* 0x000e220000000a00 */
[----:B------:R-:W1:Y:S01]  /*0020*/  S2R R7, SR_TID.Z ;  /* 0x0000000000077919 */ /* 0x000e620000002300 */
[----:B------:R-:W2:Y:S01]  /*0030*/  LDCU.64 UR8, c[0x0][0x390] ;  /* 0x00007200ff0877ac */ /* 0x000ea20008000a00 */
[----:B------:R-:W-:Y:S01]  /*0040*/  BSSY.RECONVERGENT B0, `(.L_x_27) ;  /* 0x0000090000007945 */ /* 0x000fe20003800200 */
[----:B------:R-:W3:Y:S01]  /*0050*/  S2R R6, SR_TID.Y ;  /* 0x0000000000067919 */ /* 0x000ee20000002200 */
[----:B------:R-:W4:Y:S01]  /*0060*/  LDCU UR10, c[0x0][0x398] ;  /* 0x00007300ff0a77ac */ /* 0x000f220008000800 */
[----:B------:R-:W5:Y:S01]  /*0070*/  S2R R5, SR_TID.X ;  /* 0x0000000000057919 */ /* 0x000f620000002100 */
[----:B------:R-:W0:Y:S01]  /*0080*/  LDCU.64 UR6, c[0x0][0x358] ;  /* 0x00006b00ff0677ac */ /* 0x000e220008000a00 */
[----:B------:R-:W2:Y:S01]  /*0090*/  S2R R14, SR_CTAID.Z ;  /* 0x00000000000e7919 */ /* 0x000ea20000002700 */
[----:B------:R-:W4:Y:S01]  /*00a0*/  S2R R11, SR_CTAID.Y ;  /* 0x00000000000b7919 */ /* 0x000f220000002600 */
[----:B------:R-:W4:Y:S01]  /*00b0*/  S2R R10, SR_CTAID.X ;  /* 0x00000000000a7919 */ /* 0x000f220000002500 */
[----:B0-----:R-:W-:-:S02]  /*00c0*/  IMAD.SHL.U32 R13, R2, 0x4, RZ ;  /* 0x00000004020d7824 */ /* 0x001fc400078e00ff */
[----:B------:R-:W-:Y:S02]  /*00d0*/  IMAD.SHL.U32 R15, R3, 0x4, RZ ;  /* 0x00000004030f7824 */ /* 0x000fe400078e00ff */
[----:B------:R-:W0:Y:S01]  /*00e0*/  LDC R3, c[0x0][0x39c] ;  /* 0x0000e700ff037b82 */ /* 0x000e220000000800 */
[C---:B------:R-:W-:Y:S02]  /*00f0*/  ISETP.EQ.AND P0, PT, R13.reuse, -0xc, PT ;  /* 0xfffffff40d00780c */ /* 0x040fe40003f02270 */
[C---:B------:R-:W-:Y:S02]  /*0100*/  ISETP.EQ.AND P3, PT, R13.reuse, -0x8, PT ;  /* 0xfffffff80d00780c */ /* 0x040fe40003f62270 */
[C---:B------:R-:W-:Y:S02]  /*0110*/  ISETP.EQ.AND P1, PT, R13.reuse, -0x4, PT ;  /* 0xfffffffc0d00780c */ /* 0x040fe40003f22270 */
[----:B------:R-:W-:Y:S02]  /*0120*/  ISETP.EQ.AND P5, PT, R13, RZ, PT ;  /* 0x000000ff0d00720c */ /* 0x000fe40003fa2270 */
[----:B------:R-:W-:-:S02]  /*0130*/  ISETP.EQ.AND P6, PT, R15, -0xc, PT ;  /* 0xfffffff40f00780c */ /* 0x000fc40003fc2270 */
[C---:B------:R-:W-:Y:S02]  /*0140*/  ISETP.EQ.AND P4, PT, R15.reuse, RZ, PT ;  /* 0x000000ff0f00720c */ /* 0x040fe40003f82270 */
[C---:B------:R-:W-:Y:S01]  /*0150*/  ISETP.EQ.AND P2, PT, R15.reuse, -0x8, PT ;  /* 0xfffffff80f00780c */ /* 0x040fe20003f42270 */
[----:B-1----:R-:W-:Y:S01]  /*0160*/  @P0 IMAD.MOV.U32 R2, RZ, RZ, R7 ;  /* 0x000000ffff020224 */ /* 0x002fe200078e0007 */
[C---:B------:R-:W-:Y:S01]  /*0170*/  ISETP.EQ.AND P0, PT, R15.reuse, 0x4, PT ;  /* 0x000000040f00780c */ /* 0x040fe20003f02270 */
[----:B---3--:R-:W-:Y:S01]  /*0180*/  @P3 IMAD.MOV.U32 R2, RZ, RZ, R6 ;  /* 0x000000ffff023224 */ /* 0x008fe200078e0006 */
[C---:B------:R-:W-:Y:S01]  /*0190*/  ISETP.EQ.AND P3, PT, R15.reuse, -0x4, PT ;  /* 0xfffffffc0f00780c */ /* 0x040fe20003f62270 */
[----:B-----5:R-:W-:Y:S01]  /*01a0*/  @P1 IMAD.MOV.U32 R2, RZ, RZ, R5 ;  /* 0x000000ffff021224 */ /* 0x020fe200078e0005 */
[----:B------:R-:W-:-:S03]  /*01b0*/  ISETP.EQ.AND P1, PT, R15, 0x8, PT ;  /* 0x000000080f00780c */ /* 0x000fc60003f22270 */
[----:B------:R-:W-:Y:S01]  /*01c0*/  @P6 IMAD.MOV.U32 R0, RZ, RZ, R7 ;  /* 0x000000ffff006224 */ /* 0x000fe200078e0007 */
[----:B------:R-:W-:Y:S01]  /*01d0*/  ISETP.EQ.AND P6, PT, R15, 0xc, PT ;  /* 0x0000000c0f00780c */ /* 0x000fe20003fc2270 */
[----:B------:R-:W1:Y:S01]  /*01e0*/  @P5 LDC R2, c[0x0][0x390] ;  /* 0x0000e400ff025b82 */ /* 0x000e620000000800 */
[----:B--2---:R-:W-:Y:S02]  /*01f0*/  @P4 IMAD.MOV.U32 R8, RZ, RZ, R14 ;  /* 0x000000ffff084224 */ /* 0x004fe400078e000e */
[----:B------:R-:W-:Y:S01]  /*0200*/  @P2 IMAD.MOV.U32 R0, RZ, RZ, R6 ;  /* 0x000000ffff002224 */ /* 0x000fe200078e0006 */
[C---:B------:R-:W-:Y:S01]  /*0210*/  ISETP.EQ.AND P2, PT, R13.reuse, 0x4, PT ;  /* 0x000000040d00780c */ /* 0x040fe20003f42270 */
[----:B----4-:R-:W-:Y:S02]  /*0220*/  @P0 IMAD.MOV.U32 R8, RZ, RZ, R11 ;  /* 0x000000ffff080224 */ /* 0x010fe400078e000b */
[----:B------:R-:W-:Y:S01]  /*0230*/  @P3 IMAD.MOV.U32 R0, RZ, RZ, R5 ;  /* 0x000000ffff003224 */ /* 0x000fe200078e0005 */
[----:B------:R-:W-:Y:S01]  /*0240*/  ISETP.EQ.AND P3, PT, R13, 0x8, PT ;  /* 0x000000080d00780c */ /* 0x000fe20003f62270 */
[----:B------:R-:W-:-:S02]  /*0250*/  @P1 IMAD.MOV.U32 R8, RZ, RZ, R10 ;  /* 0x000000ffff081224 */ /* 0x000fc400078e000a */
[----:B0-----:R-:W-:Y:S02]  /*0260*/  IMAD.SHL.U32 R12, R3, 0x4, RZ ;  /* 0x00000004030c7824 */ /* 0x001fe400078e00ff */
[----:B------:R-:W0:Y:S01]  /*0270*/  @P4 LDC R0, c[0x0][0x390] ;  /* 0x0000e400ff004b82 */ /* 0x000e220000000800 */
[----:B------:R-:W-:Y:S01]  /*0280*/  ISETP.EQ.AND P4, PT, R13, 0xc, PT ;  /* 0x0000000c0d00780c */ /* 0x000fe20003f82270 */
[----:B------:R-:W-:Y:S01]  /*0290*/  @P5 IMAD.MOV.U32 R3, RZ, RZ, R14 ;  /* 0x000000ffff035224 */ /* 0x000fe200078e000e */
[----:B------:R-:W-:Y:S01]  /*02a0*/  ISETP.EQ.AND P5, PT, R12, -0x8, PT ;  /* 0xfffffff80c00780c */ /* 0x000fe20003fa2270 */
[----:B------:R-:W-:-:S04]  /*02b0*/  @P2 IMAD.MOV.U32 R3, RZ, RZ, R11 ;  /* 0x000000ffff032224 */ /* 0x000fc800078e000b */
[----:B------:R-:W2:Y:S01]  /*02c0*/  @P6 LDC R8, c[0x0][0x390] ;  /* 0x0000e400ff086b82 */ /* 0x000ea20000000800 */
[----:B------:R-:W-:Y:S01]  /*02d0*/  ISETP.EQ.AND P6, PT, R12, -0xc, PT ;  /* 0xfffffff40c00780c */ /* 0x000fe20003fc2270 */
[----:B------:R-:W-:-:S06]  /*02e0*/  @P3 IMAD.MOV.U32 R3, RZ, RZ, R10 ;  /* 0x000000ffff033224 */ /* 0x000fcc00078e000a */
[----:B-1----:R-:W1:Y:S01]  /*02f0*/  @P2 LDC R2, c[0x0][0x394] ;  /* 0x0000e500ff022b82 */ /* 0x002e620000000800 */
        /* <DEDUP_REMOVED lines=9> */
[----:B0-----:R-:W0:Y:S01]  /*0390*/  @P0 LDC R0, c[0x0][0x394] ;  /* 0x0000e500ff000b82 */ /* 0x001e220000000800 */
[----:B------:R-:W-:-:S05]  /*03a0*/  ISETP.EQ.AND P0, PT, R15, 0x14, PT ;  /* 0x000000140f00780c */ /* 0x000fca0003f02270 */
[----:B------:R-:W-:Y:S02]  /*03b0*/  @P4 IMAD.MOV.U32 R9, RZ, RZ, R14 ;  /* 0x000000ffff094224 */ /* 0x000fe400078e000e */
[----:B------:R-:W-:Y:S01]  /*03c0*/  @P6 IMAD.MOV.U32 R9, RZ, RZ, R11 ;  /* 0x000000ffff096224 */ /* 0x000fe200078e000b */
[----:B------:R-:W4:Y:S01]  /*03d0*/  @P4 LDC R4, c[0x0][0x390] ;  /* 0x0000e400ff044b82 */ /* 0x000f220000000800 */
[----:B------:R-:W-:Y:S01]  /*03e0*/  @P5 IMAD.MOV.U32 R9, RZ, RZ, R10 ;  /* 0x000000ffff095224 */ /* 0x000fe200078e000a */
[----:B------:R-:W-:-:S06]  /*03f0*/  ISETP.EQ.AND P4, PT, R13, 0x10, PT ;  /* 0x000000100d00780c */ /* 0x000fcc0003f82270 */
[----:B------:R-:W5:Y:S01]  /*0400*/  @P2 LDC R9, c[0x0][0x390] ;  /* 0x0000e400ff092b82 */ /* 0x000f620000000800 */
[----:B------:R-:W-:-:S07]  /*0410*/  ISETP.EQ.AND P2, PT, R15, 0x10, PT ;  /* 0x000000100f00780c */ /* 0x000fce0003f42270 */
[----:B---3--:R-:W3:Y:S01]  /*0420*/  @P4 LDC R3, c[0x0][0x394] ;  /* 0x0000e500ff034b82 */ /* 0x008ee20000000800 */
[----:B------:R-:W-:-:S07]  /*0430*/  ISETP.EQ.AND P4, PT, R12, 0x10, PT ;  /* 0x000000100c00780c */ /* 0x000fce0003f82270 */
[----:B----4-:R-:W4:Y:S08]  /*0440*/  @P6 LDC R4, c[0x0][0x394] ;  /* 0x0000e500ff046b82 */ /* 0x010f300000000800 */
[----:B-----5:R-:W5:Y:S01]  /*0450*/  @P4 LDC R9, c[0x0][0x394] ;  /* 0x0000e500ff094b82 */ /* 0x020f620000000800 */
[----:B------:R-:W-:Y:S01]  /*0460*/  ISETP.EQ.AND P4, PT, R13, 0x14, PT ;  /* 0x000000140d00780c */ /* 0x000fe20003f82270 */
[----:B------:R-:W-:-:S06]  /*0470*/  IMAD R13, R14, 0x8, R7 ;  /* 0x000000080e0d7824 */ /* 0x000fcc00078e0207 */
[----:B--2---:R-:W2:Y:S01]  /*0480*/  @P2 LDC R8, c[0x0][0x394] ;  /* 0x0000e500ff082b82 */ /* 0x004ea20000000800 */
[----:B------:R-:W-:Y:S01]  /*0490*/  ISETP.EQ.AND P2, PT, R12, 0x14, PT ;  /* 0x000000140c00780c */ /* 0x000fe20003f42270 */
[----:B------:R-:W-:-:S06]  /*04a0*/  IMAD R12, R11, 0x8, R6 ;  /* 0x000000080b0c7824 */ /* 0x000fcc00078e0206 */
[----:B---3--:R-:W3:Y:S08]  /*04b0*/  @P4 LDC R3, c[0x0][0x398] ;  /* 0x0000e600ff034b82 */ /* 0x008ef00000000800 */
[----:B-----5:R-:W5:Y:S08]  /*04c0*/  @P2 LDC R9, c[0x0][0x398] ;  /* 0x0000e600ff092b82 */ /* 0x020f700000000800 */
[----:B----4-:R-:W4:Y:S08]  /*04d0*/  @P5 LDC R4, c[0x0][0x398] ;  /* 0x0000e600ff045b82 */ /* 0x010f300000000800 */
[----:B--2---:R-:W2:Y:S01]  /*04e0*/  @P0 LDC R8, c[0x0][0x398] ;  /* 0x0000e600ff080b82 */ /* 0x004ea20000000800 */
[----:B---3--:R-:W-:Y:S01]  /*04f0*/  IMAD R3, R3, 0x8, R6 ;  /* 0x0000000803037824 */ /* 0x008fe200078e0206 */
[----:B------:R-:W-:-:S04]  /*0500*/  ISETP.GE.AND P0, PT, R12, UR9, PT ;  /* 0x000000090c007c0c */ /* 0x000fc8000bf06270 */
[----:B------:R-:W-:Y:S02]  /*0510*/  ISETP.GE.OR P0, PT, R13, UR8, P0 ;  /* 0x000000080d007c0c */ /* 0x000fe40008706670 */
[----:B-1----:R-:W1:Y:S01]  /*0520*/  @P3 LDC R2, c[0x0][0x398] ;  /* 0x0000e600ff023b82 */ /* 0x002e620000000800 */
[----:B-----5:R-:W-:-:S07]  /*0530*/  IMAD.MOV.U32 R16, RZ, RZ, R9 ;  /* 0x000000ffff107224 */ /* 0x020fce00078e0009 */
[----:B0-----:R-:W0:Y:S01]  /*0540*/  @P1 LDC R0, c[0x0][0x398] ;  /* 0x0000e600ff001b82 */ /* 0x001e220000000800 */
[----:B----4-:R-:W-:Y:S02]  /*0550*/  IMAD.MOV.U32 R9, RZ, RZ, R4 ;  /* 0x000000ffff097224 */ /* 0x010fe400078e0004 */
[----:B------:R-:W-:Y:S02]  /*0560*/  IMAD R4, R16, 0x8, R7 ;  /* 0x0000000810047824 */ /* 0x000fe400078e0207 */
[----:B--2---:R-:W-:Y:S02]  /*0570*/  IMAD.MOV.U32 R14, RZ, RZ, R8 ;  /* 0x000000ffff0e7224 */ /* 0x004fe400078e0008 */
[----:B------:R-:W-:Y:S01]  /*0580*/  IMAD R8, R10, 0x8, R5 ;  /* 0x000000080a087824 */ /* 0x000fe200078e0205 */
[----:B-1----:R-:W-:-:S04]  /*0590*/  ISETP.GE.AND P1, PT, R3, R2, PT ;  /* 0x000000020300720c */ /* 0x002fc80003f26270 */
[----:B------:R-:W-:Y:S01]  /*05a0*/  ISETP.GE.OR P2, PT, R4, R9, P1 ;  /* 0x000000090400720c */ /* 0x000fe20000f46670 */
[----:B------:R-:W-:Y:S01]  /*05b0*/  IMAD R9, R14, 0x8, R5 ;  /* 0x000000080e097824 */ /* 0x000fe200078e0205 */
[----:B------:R-:W-:-:S04]  /*05c0*/  ISETP.GE.OR P1, PT, R8, UR10, P0 ;  /* 0x0000000a08007c0c */ /* 0x000fc80008726670 */
[----:B0-----:R-:W-:-:S09]  /*05d0*/  ISETP.GE.OR P0, PT, R9, R0, P2 ;  /* 0x000000000900720c */ /* 0x001fd20001706670 */
[----:B------:R-:W-:Y:S05]  /*05e0*/  @P1 BRA `(.L_x_28) ;  /* 0x0000000000d41947 */ /* 0x000fea0003800000 */
[----:B------:R-:W0:Y:S01]  /*05f0*/  LDC.64 R10, c[0x0][0x380] ;  /* 0x0000e000ff0a7b82 */ /* 0x000e220000000a00 */
[----:B------:R-:W-:-:S04]  /*0600*/  IMAD R13, R13, UR9, R12 ;  /* 0x000000090d0d7c24 */ /* 0x000fc8000f8e020c */
[----:B------:R-:W-:-:S03]  /*0610*/  IMAD R13, R13, UR10, R8 ;  /* 0x0000000a0d0d7c24 */ /* 0x000fc6000f8e0208 */
[----:B------:R-:W1:Y:S01]  /*0620*/  LDC R8, c[0x0][0x39c] ;  /* 0x0000e700ff087b82 */ /* 0x000e620000000800 */
[----:B0-----:R-:W-:-:S07]  /*0630*/  IMAD.WIDE R10, R13, 0x4, R10 ;  /* 0x000000040d0a7825 */ /* 0x001fce00078e020a */
[----:B------:R-:W0:Y:S01]  /*0640*/  LDC.64 R12, c[0x0][0x3a0] ;  /* 0x0000e800ff0c7b82 */ /* 0x000e220000000a00 */
[----:B------:R2:W3:Y:S01]  /*0650*/  LDG.E R10, desc[UR6][R10.64] ;  /* 0x000000060a0a7981 */ /* 0x0004e2000c1e1900 */
[----:B------:R-:W-:Y:S01]  /*0660*/  UMOV UR4, 0x400 ;  /* 0x0000040000047882 */ /* 0x000fe20000000000 */
[----:B-1----:R-:W-:-:S05]  /*0670*/  IMAD.SHL.U32 R8, R8, 0x4, RZ ;  /* 0x0000000408087824 */ /* 0x002fca00078e00ff */
[----:B------:R-:W1:Y:S01]  /*0680*/  S2UR UR5, SR_CgaCtaId ;  /* 0x00000000000579c3 */ /* 0x000e620000008800 */
[C---:B------:R-:W-:Y:S02]  /*0690*/  ISETP.EQ.AND P2, PT, R8.reuse, RZ, PT ;  /* 0x000000ff0800720c */ /* 0x040fe40003f42270 */
[C---:B------:R-:W-:Y:S02]  /*06a0*/  ISETP.EQ.AND P3, PT, R8.reuse, 0x4, PT ;  /* 0x000000040800780c */ /* 0x040fe40003f62270 */
[----:B------:R-:W-:Y:S01]  /*06b0*/  ISETP.EQ.AND P6, PT, R8, 0x8, PT ;  /* 0x000000080800780c */ /* 0x000fe20003fc2270 */
[----:B0-----:R-:W-:Y:S02]  /*06c0*/  IMAD.SHL.U32 R12, R12, 0x4, RZ ;  /* 0x000000040c0c7824 */ /* 0x001fe400078e00ff */
[----:B------:R-:W-:-:S06]  /*06d0*/  IMAD.SHL.U32 R14, R13, 0x4, RZ ;  /* 0x000000040d0e7824 */ /* 0x000fcc00078e00ff */
[----:B--2---:R-:W-:Y:S01]  /*06e0*/  @P2 IMAD.MOV.U32 R11, RZ, RZ, R7 ;  /* 0x000000ffff0b2224 */ /* 0x004fe200078e0007 */
[C---:B------:R-:W-:Y:S01]  /*06f0*/  ISETP.EQ.AND P5, PT, R12.reuse, RZ, PT ;  /* 0x000000ff0c00720c */ /* 0x040fe20003fa2270 */
[----:B------:R-:W-:Y:S01]  /*0700*/  @P3 IMAD.MOV.U32 R11, RZ, RZ, R6 ;  /* 0x000000ffff0b3224 */ /* 0x000fe200078e0006 */
[----:B------:R-:W-:Y:S01]  /*0710*/  ISETP.EQ.AND P1, PT, R12, 0x4, PT ;  /* 0x000000040c00780c */ /* 0x000fe20003f22270 */
[----:B------:R-:W-:Y:S01]  /*0720*/  @P6 IMAD.MOV.U32 R11, RZ, RZ, R5 ;  /* 0x000000ffff0b6224 */ /* 0x000fe200078e0005 */
[----:B------:R-:W-:Y:S01]  /*0730*/  ISETP.EQ.AND P2, PT, R14, RZ, PT ;  /* 0x000000ff0e00720c */ /* 0x000fe20003f42270 */
[----:B-1----:R-:W-:Y:S01]  /*0740*/  ULEA UR4, UR5, UR4, 0x18 ;  /* 0x0000000405047291 */ /* 0x002fe2000f8ec0ff */
[----:B------:R-:W-:Y:S02]  /*0750*/  ISETP.EQ.AND P3, PT, R12, 0x8, PT ;  /* 0x000000080c00780c */ /* 0x000fe40003f62270 */
[----:B------:R-:W-:Y:S02]  /*0760*/  ISETP.EQ.AND P6, PT, R8, 0xc, PT ;  /* 0x0000000c0800780c */ /* 0x000fe40003fc2270 */
[----:B------:R-:W-:-:S03]  /*0770*/  ISETP.EQ.AND P4, PT, R14, 0x4, PT ;  /* 0x000000040e00780c */ /* 0x000fc60003f82270 */
[--C-:B------:R-:W-:Y:S01]  /*0780*/  @P5 IMAD.MOV.U32 R13, RZ, RZ, R7.reuse ;  /* 0x000000ffff0d5224 */ /* 0x100fe200078e0007 */
[----:B------:R-:W-:Y:S01]  /*0790*/  ISETP.EQ.AND P5, PT, R14, 0x8, PT ;  /* 0x000000080e00780c */ /* 0x000fe20003fa2270 */
[--C-:B------:R-:W-:Y:S01]  /*07a0*/  @P1 IMAD.MOV.U32 R13, RZ, RZ, R6.reuse ;  /* 0x000000ffff0d1224 */ /* 0x100fe200078e0006 */
[----:B------:R-:W-:Y:S01]  /*07b0*/  ISETP.EQ.AND P1, PT, R12, 0xc, PT ;  /* 0x0000000c0c00780c */ /* 0x000fe20003f22270 */
[----:B------:R-:W-:Y:S01]  /*07c0*/  @P2 IMAD.MOV.U32 R15, RZ, RZ, R7 ;  /* 0x000000ffff0f2224 */ /* 0x000fe200078e0007 */
[C---:B------:R-:W-:Y:S01]  /*07d0*/  ISETP.EQ.AND P2, PT, R14.reuse, 0xc, PT ;  /* 0x0000000c0e00780c */ /* 0x040fe20003f42270 */
[----:B------:R-:W-:Y:S01]  /*07e0*/  @P3 IMAD.MOV.U32 R13, RZ, RZ, R5 ;  /* 0x000000ffff0d3224 */ /* 0x000fe200078e0005 */
[----:B------:R-:W-:Y:S01]  /*07f0*/  ISETP.EQ.AND P3, PT, R14, 0x10, PT ;  /* 0x000000100e00780c */ /* 0x000fe20003f62270 */
[----:B------:R-:W0:Y:S02]  /*0800*/  @P6 LDC R11, c[0x0][0x390] ;  /* 0x0000e400ff0b6b82 */ /* 0x000e240000000800 */
[----:B------:R-:W-:-:S04]  /*0810*/  @P4 IMAD.MOV.U32 R15, RZ, RZ, R6 ;  /* 0x000000ffff0f4224 */ /* 0x000fc800078e0006 */
[----:B------:R-:W-:Y:S02]  /*0820*/  @P5 IMAD.MOV.U32 R15, RZ, RZ, R5 ;  /* 0x000000ffff0f5224 */ /* 0x000fe400078e0005 */
[----:B------:R-:W1:Y:S01]  /*0830*/  @P1 LDC R13, c[0x0][0x390] ;  /* 0x0000e400ff0d1b82 */ /* 0x000e620000000800 */
[----:B------:R-:W-:-:S07]  /*0840*/  ISETP.EQ.AND P1, PT, R8, 0x10, PT ;  /* 0x000000100800780c */ /* 0x000fce0003f22270 */
[----:B------:R-:W2:Y:S01]  /*0850*/  @P2 LDC R15, c[0x0][0x390] ;  /* 0x0000e400ff0f2b82 */ /* 0x000ea20000000800 */
[----:B------:R-:W-:-:S07]  /*0860*/  ISETP.EQ.AND P2, PT, R12, 0x10, PT ;  /* 0x000000100c00780c */ /* 0x000fce0003f42270 */
[----:B0-----:R-:W0:Y:S01]  /*0870*/  @P1 LDC R11, c[0x0][0x394] ;  /* 0x0000e500ff0b1b82 */ /* 0x001e220000000800 */
[----:B------:R-:W-:-:S07]  /*0880*/  ISETP.EQ.AND P1, PT, R8, 0x14, PT ;  /* 0x000000140800780c */ /* 0x000fce0003f22270 */
[----:B-1----:R-:W1:Y:S01]  /*0890*/  @P2 LDC R13, c[0x0][0x394] ;  /* 0x0000e500ff0d2b82 */ /* 0x002e620000000800 */
[----:B------:R-:W-:-:S07]  /*08a0*/  ISETP.EQ.AND P2, PT, R12, 0x14, PT ;  /* 0x000000140c00780c */ /* 0x000fce0003f42270 */
[----:B--2---:R-:W2:Y:S01]  /*08b0*/  @P3 LDC R15, c[0x0][0x394] ;  /* 0x0000e500ff0f3b82 */ /* 0x004ea20000000800 */
[----:B------:R-:W-:-:S07]  /*08c0*/  ISETP.EQ.AND P3, PT, R14, 0x14, PT ;  /* 0x000000140e00780c */ /* 0x000fce0003f62270 */
[----:B0-----:R-:W0:Y:S08]  /*08d0*/  @P1 LDC R11, c[0x0][0x398] ;  /* 0x0000e600ff0b1b82 */ /* 0x001e300000000800 */
[----:B-1----:R-:W1:Y:S08]  /*08e0*/  @P2 LDC R13, c[0x0][0x398] ;  /* 0x0000e600ff0d2b82 */ /* 0x002e700000000800 */
[----:B--2---:R-:W2:Y:S01]  /*08f0*/  @P3 LDC R15, c[0x0][0x398] ;  /* 0x0000e600ff0f3b82 */ /* 0x004ea20000000800 */
[----:B0-----:R-:W-:-:S05]  /*0900*/  LEA R8, R11, UR4, 0x8 ;  /* 0x000000040b087c11 */ /* 0x001fca000f8e40ff */
[----:B-1----:R-:W-:-:S04]  /*0910*/  IMAD R8, R13, 0x20, R8 ;  /* 0x000000200d087824 */ /* 0x002fc800078e0208 */
[----:B--2---:R-:W-:-:S05]  /*0920*/  IMAD R11, R15, 0x4, R8 ;  /* 0x000000040f0b7824 */ /* 0x004fca00078e0208 */
[----:B---3--:R0:W-:Y:S02]  /*0930*/  STS [R11], R10 ;  /* 0x0000000a0b007388 */ /* 0x0081e40000000800 */
.L_x_28:
[----:B------:R-:W-:Y:S05]  /*0940*/  BSYNC.RECONVERGENT B0 ;  /* 0x0000000000007941 */ /* 0x000fea0003800200 */
.L_x_27:
[----:B------:R-:W-:Y:S06]  /*0950*/  BAR.SYNC.DEFER_BLOCKING 0x0 ;  /* 0x0000000000007b1d */ /* 0x000fec0000010000 */
[----:B------:R-:W-:Y:S05]  /*0960*/  @P0 EXIT ;  /* 0x000000000000094d */ /* 0x000fea0003800000 */
[----:B------:R-:W1:Y:S01]  /*0970*/  S2UR UR5, SR_CgaCtaId ;  /* 0x00000000000579c3 */ /* 0x000e620000008800 */
[----:B------:R-:W-:Y:S01]  /*0980*/  UMOV UR4, 0x400 ;  /* 0x0000040000047882 */ /* 0x000fe20000000000 */
[----:B------:R-:W-:-:S04]  /*0990*/  IMAD R2, R2, R4, R3 ;  /* 0x0000000402027224 */ /* 0x000fc800078e0203 */
[----:B------:R-:W-:Y:S01]  /*09a0*/  IMAD R3, R0, R2, R9 ;  /* 0x0000000200037224 */ /* 0x000fe200078e0209 */
[----:B-1----:R-:W-:-:S06]  /*09b0*/  ULEA UR4, UR5, UR4, 0x18 ;  /* 0x0000000405047291 */ /* 0x002fcc000f8ec0ff */
[----:B------:R-:W-:-:S05]  /*09c0*/  LEA R7, R7, UR4, 0x8 ;  /* 0x0000000407077c11 */ /* 0x000fca000f8e40ff */
[----:B------:R-:W-:-:S04]  /*09d0*/  IMAD R6, R6, 0x20, R7 ;  /* 0x0000002006067824 */ /* 0x000fc800078e0207 */
[----:B------:R-:W-:Y:S02]  /*09e0*/  IMAD R5, R5, 0x4, R6 ;  /* 0x0000000405057824 */ /* 0x000fe400078e0206 */
[----:B------:R-:W1:Y:S04]  /*09f0*/  LDC.64 R6, c[0x0][0x388] ;  /* 0x0000e200ff067b82 */ /* 0x000e680000000a00 */
[----:B------:R-:W2:Y:S01]  /*0a00*/  LDS R5, [R5] ;  /* 0x0000000005057984 */ /* 0x000ea20000000800 */
[----:B-1----:R-:W-:-:S05]  /*0a10*/  IMAD.WIDE R2, R3, 0x4, R6 ;  /* 0x0000000403027825 */ /* 0x002fca00078e0206 */
[----:B--2---:R-:W-:Y:S01]  /*0a20*/  STG.E desc[UR6][R2.64], R5 ;  /* 0x0000000502007986 */ /* 0x004fe2000c101906 */
[----:B------:R-:W-:Y:S05]  /*0a30*/  EXIT ;  /* 0x000000000000794d */ /* 0x000fea0003800000 */
.L_x_29:
        /* <DEDUP_REMOVED lines=12> */
.L_x_52:


//--------------------- .text._Z23transpose_simple_kernelPKfPfiiiiii --------------------------
	.section	.text._Z23transpose_simple_kernelPKfPfiiiiii,"ax",@progbits
	.align	128
        .global         _Z23transpose_simple_kernelPKfPfiiiiii
        .type           _Z23transpose_simple_kernelPKfPfiiiiii,@function
        .size           _Z23transpose_simple_kernelPKfPfiiiiii,(.L_x_53 - _Z23transpose_simple_kernelPKfPfiiiiii)
        .other          _Z23transpose_simple_kernelPKfPfiiiiii,@"STO_CUDA_ENTRY STV_DEFAULT"
_Z23transpose_simple_kernelPKfPfiiiiii:
.text._Z23transpose_simple_kernelPKfPfiiiiii:
[----:B------:R-:W-:Y:S01]  /*0000*/  LDC R1, c[0x0][0x37c] ;  /* 0x0000df00ff017b82 */ /* 0x000fe20000000800 */
[----:B------:R-:W0:Y:S07]  /*0010*/  S2R R7, SR_TID.Y ;  /* 0x0000000000077919 */ /* 0x000e2e0000002200 */
[----:B------:R-:W1:Y:S01]  /*0020*/  LDC R0, c[0x0][0x368] ;  /* 0x0000da00ff007b82 */ /* 0x000e620000000800 */
[----:B------:R-:W1:Y:S01]  /*0030*/  S2R R5, SR_TID.Z ;  /* 0x0000000000057919 */ /* 0x000e620000002300 */
[----:B------:R-:W2:Y:S06]  /*0040*/  S2R R9, SR_TID.X ;  /* 0x0000000000097919 */ /* 0x000eac0000002100 */
[----:B------:R-:W0:Y:S08]  /*0050*/  S2UR UR5, SR_CTAID.Y ;  /* 0x00000000000579c3 */ /* 0x000e300000002600 */
[----:B------:R-:W0:Y:S08]  /*0060*/  LDC R6, c[0x0][0x364] ;  /* 0x0000d900ff067b82 */ /* 0x000e300000000800 */
[----:B------:R-:W1:Y:S08]  /*0070*/  S2UR UR4, SR_CTAID.Z ;  /* 0x00000000000479c3 */ /* 0x000e700000002700 */
[----:B------:R-:W3:Y:S08]  /*0080*/  LDC.64 R10, c[0x0][0x390] ;  /* 0x0000e400ff0a7b82 */ /* 0x000ef00000000a00 */
[----:B------:R-:W2:Y:S01]  /*0090*/  S2UR UR6, SR_CTAID.X ;  /* 0x00000000000679c3 */ /* 0x000ea20000002500 */
[----:B0-----:R-:W-:-:S07]  /*00a0*/  IMAD R6, R6, UR5, R7 ;  /* 0x0000000506067c24 */ /* 0x001fce000f8e0207 */
[----:B------:R-:W2:Y:S01]  /*00b0*/  LDC R4, c[0x0][0x360] ;  /* 0x0000d800ff047b82 */ /* 0x000ea20000000800 */
[----:B-1----:R-:W-:-:S07]  /*00c0*/  IMAD R0, R0, UR4, R5 ;  /* 0x0000000400007c24 */ /* 0x002fce000f8e0205 */
[----:B------:R-:W0:Y:S01]  /*00d0*/  LDC.64 R2, c[0x0][0x398] ;  /* 0x0000e600ff027b82 */ /* 0x000e220000000a00 */
[----:B---3--:R-:W-:-:S04]  /*00e0*/  ISETP.GE.AND P0, PT, R6, R11, PT ;  /* 0x0000000b0600720c */ /* 0x008fc80003f06270 */
[----:B------:R-:W-:Y:S01]  /*00f0*/  ISETP.GE.OR P0, PT, R0, R10, P0 ;  /* 0x0000000a0000720c */ /* 0x000fe20000706670 */
[----:B--2---:R-:W-:-:S05]  /*0100*/  IMAD R7, R4, UR6, R9 ;  /* 0x0000000604077c24 */ /* 0x004fca000f8e0209 */
[----:B0-----:R-:W-:-:S13]  /*0110*/  ISETP.GE.OR P0, PT, R7, R2, P0 ;  /* 0x000000020700720c */ /* 0x001fda0000706670 */
[----:B------:R-:W-:Y:S05]  /*0120*/  @P0 EXIT ;  /* 0x000000000000094d */ /* 0x000fea0003800000 */
[----:B------:R-:W0:Y:S01]  /*0130*/  LDC.64 R4, c[0x0][0x380] ;  /* 0x0000e000ff047b82 */ /* 0x000e220000000a00 */
[----:B------:R-:W1:Y:S01]  /*0140*/  LDCU.64 UR4, c[0x0][0x358] ;  /* 0x00006b00ff0477ac */ /* 0x000e620008000a00 */
[----:B------:R-:W-:-:S04]  /*0150*/  IMAD R8, R0, R11, R6 ;  /* 0x0000000b00087224 */ /* 0x000fc800078e0206 */
[----:B------:R-:W-:Y:S02]  /*0160*/  IMAD R9, R8, R2, R7 ;  /* 0x0000000208097224 */ /* 0x000fe400078e0207 */
[----:B------:R-:W2:Y:S02]  /*0170*/  LDC.64 R12, c[0x0][0x3a0] ;  /* 0x0000e800ff0c7b82 */ /* 0x000ea40000000a00 */
[----:B0-----:R-:W-:-:S05]  /*0180*/  IMAD.WIDE R4, R9, 0x4, R4 ;  /* 0x0000000409047825 */ /* 0x001fca00078e0204 */
[----:B-1----:R0:W3:Y:S01]  /*0190*/  LDG.E R11, desc[UR4][R4.64] ;  /* 0x00000004040b7981 */ /* 0x0020e2000c1e1900 */
[----:B------:R-:W-:Y:S02]  /*01a0*/  IMAD.SHL.U32 R3, R3, 0x4, RZ ;  /* 0x0000000403037824 */ /* 0x000fe400078e00ff */
[----:B--2---:R-:W-:Y:S02]  /*01b0*/  IMAD.SHL.U32 R2, R12, 0x4, RZ ;  /* 0x000000040c027824 */ /* 0x004fe400078e00ff */
[----:B------:R-:W-:Y:S01]  /*01c0*/  IMAD.SHL.U32 R10, R13, 0x4, RZ ;  /* 0x000000040d0a7824 */ /* 0x000fe200078e00ff */
[----:B------:R-:W-:Y:S02]  /*01d0*/  ISETP.EQ.AND P3, PT, R3, RZ, PT ;  /* 0x000000ff0300720c */ /* 0x000fe40003f62270 */
[C---:B------:R-:W-:Y:S02]  /*01e0*/  ISETP.EQ.AND P0, PT, R2.reuse, -0xc, PT ;  /* 0xfffffff40200780c */ /* 0x040fe40003f02270 */
[----:B------:R-:W-:-:S02]  /*01f0*/  ISETP.EQ.AND P5, PT, R2, -0x8, PT ;  /* 0xfffffff80200780c */ /* 0x000fc40003fa2270 */
[C---:B------:R-:W-:Y:S02]  /*0200*/  ISETP.EQ.AND P4, PT, R2.reuse, -0x4, PT ;  /* 0xfffffffc0200780c */ /* 0x040fe40003f82270 */
[C---:B------:R-:W-:Y:S02]  /*0210*/  ISETP.EQ.AND P2, PT, R2.reuse, RZ, PT ;  /* 0x000000ff0200720c */ /* 0x040fe40003f42270 */
[C---:B------:R-:W-:Y:S02]  /*0220*/  ISETP.EQ.AND P1, PT, R2.reuse, 0x4, PT ;  /* 0x000000040200780c */ /* 0x040fe40003f22270 */
[----:B------:R-:W-:Y:S01]  /*0230*/  ISETP.EQ.AND P6, PT, R2, 0xc, PT ;  /* 0x0000000c0200780c */ /* 0x000fe20003fc2270 */
[--C-:B0-----:R-:W-:Y:S01]  /*0240*/  @P3 IMAD.MOV.U32 R5, RZ, RZ, R0.reuse ;  /* 0x000000ffff053224 */ /* 0x101fe200078e0000 */
[----:B------:R-:W-:Y:S01]  /*0250*/  ISETP.EQ.AND P3, PT, R10, -0xc, PT ;  /* 0xfffffff40a00780c */ /* 0x000fe20003f62270 */
[----:B------:R-:W-:Y:S01]  /*0260*/  @P0 IMAD.MOV.U32 R8, RZ, RZ, R0 ;  /* 0x000000ffff080224 */ /* 0x000fe200078e0000 */
[----:B------:R-:W-:Y:S01]  /*0270*/  ISETP.EQ.AND P0, PT, R2, 0x8, PT ;  /* 0x000000080200780c */ /* 0x000fe20003f02270 */
[----:B------:R-:W-:Y:S01]  /*0280*/  @P5 IMAD.MOV.U32 R8, RZ, RZ, R6 ;  /* 0x000000ffff085224 */ /* 0x000fe200078e0006 */
[C---:B------:R-:W-:Y:S01]  /*0290*/  ISETP.EQ.AND P5, PT, R3.reuse, 0x4, PT ;  /* 0x000000040300780c */ /* 0x040fe20003fa2270 */
[----:B------:R-:W-:Y:S01]  /*02a0*/  @P4 IMAD.MOV.U32 R8, RZ, RZ, R7 ;  /* 0x000000ffff084224 */ /* 0x000fe200078e0007 */
[----:B------:R-:W-:Y:S01]  /*02b0*/  ISETP.EQ.AND P4, PT, R3, 0x8, PT ;  /* 0x000000080300780c */ /* 0x000fe20003f82270 */
[----:B------:R-:W-:-:S02]  /*02c0*/  @P2 IMAD.MOV.U32 R9, RZ, RZ, R0 ;  /* 0x000000ffff092224 */ /* 0x000fc400078e0000 */
[----:B------:R-:W-:Y:S02]  /*02d0*/  @P1 IMAD.MOV.U32 R9, RZ, RZ, R6 ;  /* 0x000000ffff091224 */ /* 0x000fe400078e0006 */
[----:B------:R-:W0:Y:S01]  /*02e0*/  @P2 LDC R8, c[0x0][0x390] ;  /* 0x0000e400ff082b82 */ /* 0x000e220000000800 */
[----:B------:R-:W-:Y:S01]  /*02f0*/  ISETP.EQ.AND P2, PT, R3, 0xc, PT ;  /* 0x0000000c0300780c */ /* 0x000fe20003f42270 */
[----:B------:R-:W-:Y:S01]  /*0300*/  @P3 IMAD.MOV.U32 R4, RZ, RZ, R0 ;  /* 0x000000ffff043224 */ /* 0x000fe200078e0000 */
[C---:B------:R-:W-:Y:S01]  /*0310*/  ISETP.EQ.AND P3, PT, R10.reuse, 0x8, PT ;  /* 0x000000080a00780c */ /* 0x040fe20003f62270 */
[--C-:B------:R-:W-:Y:S02]  /*0320*/  @P0 IMAD.MOV.U32 R9, RZ, RZ, R7.reuse ;  /* 0x000000ffff090224 */ /* 0x100fe400078e0007 */
[----:B------:R-:W-:Y:S01]  /*0330*/  @P5 IMAD.MOV.U32 R5, RZ, RZ, R6 ;  /* 0x000000ffff055224 */ /* 0x000fe200078e0006 */
[C---:B------:R-:W-:Y:S01]  /*0340*/  ISETP.EQ.AND P5, PT, R10.reuse, -0x8, PT ;  /* 0xfffffff80a00780c */ /* 0x040fe20003fa2270 */
[----:B------:R-:W-:Y:S01]  /*0350*/  @P4 IMAD.MOV.U32 R5, RZ, RZ, R7 ;  /* 0x000000ffff054224 */ /* 0x000fe200078e0007 */
[C---:B------:R-:W-:Y:S01]  /*0360*/  ISETP.EQ.AND P4, PT, R10.reuse, 0x4, PT ;  /* 0x000000040a00780c */ /* 0x040fe20003f82270 */
[----:B------:R-:W1:Y:S01]  /*0370*/  @P6 LDC R9, c[0x0][0x390] ;  /* 0x0000e400ff096b82 */ /* 0x000e620000000800 */
[----:B------:R-:W-:-:S07]  /*0380*/  ISETP.EQ.AND P6, PT, R10, RZ, PT ;  /* 0x000000ff0a00720c */ /* 0x000fce0003fc2270 */
[----:B------:R-:W2:Y:S01]  /*0390*/  @P2 LDC R5, c[0x0][0x390] ;  /* 0x0000e400ff052b82 */ /* 0x000ea20000000800 */
[C---:B------:R-:W-:Y:S01]  /*03a0*/  ISETP.EQ.AND P2, PT, R10.reuse, -0x4, PT ;  /* 0xfffffffc0a00780c */ /* 0x040fe20003f42270 */
[--C-:B------:R-:W-:Y:S01]  /*03b0*/  @P5 IMAD.MOV.U32 R4, RZ, RZ, R6.reuse ;  /* 0x000000ffff045224 */ /* 0x100fe200078e0006 */
[C---:B------:R-:W-:Y:S01]  /*03c0*/  ISETP.EQ.AND P5, PT, R10.reuse, 0xc, PT ;  /* 0x0000000c0a00780c */ /* 0x040fe20003fa2270 */
[----:B------:R-:W-:Y:S02]  /*03d0*/  @P4 IMAD.MOV.U32 R0, RZ, RZ, R6 ;  /* 0x000000ffff004224 */ /* 0x000fe400078e0006 */
[----:B------:R-:W-:Y:S02]  /*03e0*/  @P3 IMAD.MOV.U32 R0, RZ, RZ, R7 ;  /* 0x000000ffff003224 */ /* 0x000fe400078e0007 */
[----:B0-----:R-:W0:Y:S01]  /*03f0*/  @P1 LDC R8, c[0x0][0x394] ;  /* 0x0000e500ff081b82 */ /* 0x001e220000000800 */
[----:B------:R-:W-:-:S05]  /*0400*/  ISETP.EQ.AND P1, PT, R10, 0x10, PT ;  /* 0x000000100a00780c */ /* 0x000fca0003f22270 */
[----:B------:R-:W-:Y:S01]  /*0410*/  @P2 IMAD.MOV.U32 R4, RZ, RZ, R7 ;  /* 0x000000ffff042224 */ /* 0x000fe200078e0007 */
[----:B------:R-:W-:Y:S01]  /*0420*/  ISETP.EQ.AND P2, PT, R3, 0x10, PT ;  /* 0x000000100300780c */ /* 0x000fe20003f42270 */
[----:B------:R-:W4:Y:S01]  /*0430*/  @P5 LDC R0, c[0x0][0x390] ;  /* 0x0000e400ff005b82 */ /* 0x000f220000000800 */
[----:B------:R-:W-:-:S07]  /*0440*/  ISETP.EQ.AND P5, PT, R2, 0x10, PT ;  /* 0x000000100200780c */ /* 0x000fce0003fa2270 */
[----:B------:R-:W5:Y:S08]  /*0450*/  @P6 LDC R4, c[0x0][0x390] ;  /* 0x0000e400ff046b82 */ /* 0x000f700000000800 */
[----:B-1----:R-:W1:Y:S08]  /*0460*/  @P5 LDC R9, c[0x0][0x394] ;  /* 0x0000e500ff095b82 */ /* 0x002e700000000800 */
[----:B----4-:R-:W4:Y:S01]  /*0470*/  @P1 LDC R0, c[0x0][0x394] ;  /* 0x0000e500ff001b82 */ /* 0x010f220000000800 */
[----:B------:R-:W-:-:S07]  /*0480*/  ISETP.EQ.AND P1, PT, R3, 0x14, PT ;  /* 0x000000140300780c */ /* 0x000fce0003f22270 */
[----:B--2---:R-:W2:Y:S01]  /*0490*/  @P2 LDC R5, c[0x0][0x394] ;  /* 0x0000e500ff052b82 */ /* 0x004ea20000000800 */
[----:B------:R-:W-:-:S07]  /*04a0*/  ISETP.EQ.AND P2, PT, R2, 0x14, PT ;  /* 0x000000140200780c */ /* 0x000fce0003f42270 */
[----:B-----5:R-:W5:Y:S01]  /*04b0*/  @P4 LDC R4, c[0x0][0x394] ;  /* 0x0000e500ff044b82 */ /* 0x020f620000000800 */
[----:B------:R-:W-:-:S07]  /*04c0*/  ISETP.EQ.AND P4, PT, R10, 0x14, PT ;  /* 0x000000140a00780c */ /* 0x000fce0003f82270 */
[----:B0-----:R-:W0:Y:S08]  /*04d0*/  @P0 LDC R8, c[0x0][0x398] ;  /* 0x0000e600ff080b82 */ /* 0x001e300000000800 */
[----:B----4-:R-:W4:Y:S08]  /*04e0*/  @P4 LDC R0, c[0x0][0x398] ;  /* 0x0000e600ff004b82 */ /* 0x010f300000000800 */
[----:B-1----:R-:W0:Y:S08]  /*04f0*/  @P2 LDC R9, c[0x0][0x398] ;  /* 0x0000e600ff092b82 */ /* 0x002e300000000800 */
[----:B--2---:R-:W0:Y:S08]  /*0500*/  @P1 LDC R5, c[0x0][0x398] ;  /* 0x0000e600ff051b82 */ /* 0x004e300000000800 */
[----:B-----5:R-:W1:Y:S01]  /*0510*/  @P3 LDC R4, c[0x0][0x398] ;  /* 0x0000e600ff043b82 */ /* 0x020e620000000800 */
[----:B----4-:R-:W-:-:S07]  /*0520*/  IMAD.MOV.U32 R7, RZ, RZ, R0 ;  /* 0x000000ffff077224 */ /* 0x010fce00078e0000 */
[----:B------:R-:W2:Y:S01]  /*0530*/  LDC.64 R2, c[0x0][0x388] ;  /* 0x0000e200ff027b82 */ /* 0x000ea20000000a00 */
[----:B0-----:R-:W-:-:S04]  /*0540*/  IMAD R0, R8, R5, R9 ;  /* 0x0000000508007224 */ /* 0x001fc800078e0209 */
[----:B-1----:R-:W-:-:S04]  /*0550*/  IMAD R7, R0, R4, R7 ;  /* 0x0000000400077224 */ /* 0x002fc800078e0207 */
[----:B--2---:R-:W-:-:S05]  /*0560*/  IMAD.WIDE R2, R7, 0x4, R2 ;  /* 0x0000000407027825 */ /* 0x004fca00078e0202 */
[----:B---3--:R-:W-:Y:S01]  /*0570*/  STG.E desc[UR4][R2.64], R11 ;  /* 0x0000000b02007986 */ /* 0x008fe2000c101904 */
[----:B------:R-:W-:Y:S05]  /*0580*/  EXIT ;  /* 0x000000000000794d */ /* 0x000fea0003800000 */
.L_x_30:
        /* <DEDUP_REMOVED lines=15> */
.L_x_53:


//--------------------- .text._Z15copy_shm_kernelPKfPfiii --------------------------
	.section	.text._Z15copy_shm_kernelPKfPfiii,"ax",@progbits
	.align	128
        .global         _Z15copy_shm_kernelPKfPfiii
        .type           _Z15copy_shm_kernelPKfPfiii,@function
        .size           _Z15copy_shm_kernelPKfPfiii,(.L_x_54 - _Z15copy_shm_kernelPKfPfiii)
        .other          _Z15copy_shm_kernelPKfPfiii,@"STO_CUDA_ENTRY STV_DEFAULT"
_Z15copy_shm_kernelPKfPfiii:
.text._Z15copy_shm_kernelPKfPfiii:
        /* <DEDUP_REMOVED lines=13> */
[C---:B------:R-:W-:Y:S01]  /*00d0*/  ISETP.LT.AND P0, PT, R5.reuse, UR8, !P0 ;  /* 0x0000000805007c0c */ /* 0x040fe2000c701270 */
[----:B------:R-:W-:Y:S02]  /*00e0*/  IMAD R5, R5, UR9, R4 ;  /* 0x0000000905057c24 */ /* 0x000fe4000f8e0204 */
[----:B-----5:R-:W-:-:S04]  /*00f0*/  IMAD R0, R0, 0x8, R7 ;  /* 0x0000000800007824 */ /* 0x020fc800078e0207 */
[----:B--2---:R-:W-:Y:S01]  /*0100*/  IMAD R5, R5, UR4, R0 ;  /* 0x0000000405057c24 */ /* 0x004fe2000f8e0200 */
[----:B------:R-:W-:-:S13]  /*0110*/  ISETP.LT.AND P0, PT, R0, UR4, P0 ;  /* 0x0000000400007c0c */ /* 0x000fda0008701270 */
[----:B------:R-:W0:Y:S02]  /*0120*/  @P0 LDC.64 R2, c[0x0][0x380] ;  /* 0x0000e000ff020b82 */ /* 0x000e240000000a00 */
[----:B0-----:R-:W-:-:S06]  /*0130*/  @P0 IMAD.WIDE R2, R5, 0x4, R2 ;  /* 0x0000000405020825 */ /* 0x001fcc00078e0202 */
[----:B----4-:R-:W2:Y:S01]  /*0140*/  @P0 LDG.E R3, desc[UR6][R2.64] ;  /* 0x0000000602030981 */ /* 0x010ea2000c1e1900 */
[----:B------:R-:W0:Y:S01]  /*0150*/  S2UR UR5, SR_CgaCtaId ;  /* 0x00000000000579c3 */ /* 0x000e220000008800 */
[----:B------:R-:W-:Y:S02]  /*0160*/  UMOV UR4, 0x400 ;  /* 0x0000040000047882 */ /* 0x000fe40000000000 */
[----:B0-----:R-:W-:-:S06]  /*0170*/  ULEA UR4, UR5, UR4, 0x18 ;  /* 0x0000000405047291 */ /* 0x001fcc000f8ec0ff */
[----:B------:R-:W-:-:S04]  /*0180*/  LEA R0, R6, UR4, 0x8 ;  /* 0x0000000406007c11 */ /* 0x000fc8000f8e40ff */
[----:B------:R-:W-:-:S05]  /*0190*/  LEA R0, R9, R0, 0x5 ;  /* 0x0000000009007211 */ /* 0x000fca00078e28ff */
[----:B------:R-:W-:-:S05]  /*01a0*/  IMAD R0, R7, 0x4, R0 ;  /* 0x0000000407007824 */ /* 0x000fca00078e0200 */
[----:B--2---:R0:W-:Y:S01]  /*01b0*/  @P0 STS [R0], R3 ;  /* 0x0000000300000388 */ /* 0x0041e20000000800 */
[----:B------:R-:W-:Y:S06]  /*01c0*/  BAR.SYNC.DEFER_BLOCKING 0x0 ;  /* 0x0000000000007b1d */ /* 0x000fec0000010000 */
[----:B------:R-:W-:Y:S05]  /*01d0*/  @!P0 EXIT ;  /* 0x000000000000894d */ /* 0x000fea0003800000 */
[----:B------:R-:W1:Y:S01]  /*01e0*/  LDS R7, [R0] ;  /* 0x0000000000077984 */ /* 0x000e620000000800 */
[----:B0-----:R-:W0:Y:S02]  /*01f0*/  LDC.64 R2, c[0x0][0x388] ;  /* 0x0000e200ff027b82 */ /* 0x001e240000000a00 */
[----:B0-----:R-:W-:-:S05]  /*0200*/  IMAD.WIDE R2, R5, 0x4, R2 ;  /* 0x0000000405027825 */ /* 0x001fca00078e0202 */
[----:B-1----:R-:W-:Y:S01]  /*0210*/  STG.E desc[UR6][R2.64], R7 ;  /* 0x0000000702007986 */ /* 0x002fe2000c101906 */
[----:B------:R-:W-:Y:S05]  /*0220*/  EXIT ;  /* 0x000000000000794d */ /* 0x000fea0003800000 */
.L_x_31:
        /* <DEDUP_REMOVED lines=13> */
.L_x_54:


//--------------------- .text._Z18copy_simple_kernelPKfPfiii --------------------------
	.section	.text._Z18copy_simple_kernelPKfPfiii,"ax",@progbits
	.align	128
        .global         _Z18copy_simple_kernelPKfPfiii
        .type           _Z18copy_simple_kernelPKfPfiii,@function
        .size           _Z18copy_simple_kernelPKfPfiii,(.L_x_55 - _Z18copy_simple_kernelPKfPfiii)
        .other          _Z18copy_simple_kernelPKfPfiii,@"STO_CUDA_ENTRY STV_DEFAULT"
_Z18copy_simple_kernelPKfPfiii:
.text._Z18copy_simple_kernelPKfPfiii:
        /* <DEDUP_REMOVED lines=29> */
.L_x_32:
        /* <DEDUP_REMOVED lines=11> */
.L_x_55:


//--------------------- .nv.shared._Z25transpose_shm_kernel_tmplILi2ELi1ELi0EEvPKfPfiii --------------------------
	.section	.nv.shared._Z25transpose_shm_kernel_tmplILi2ELi1ELi0EEvPKfPfiii,"aw",@nobits
	.sectionflags	@""
	.align	4
.nv.shared._Z25transpose_shm_kernel_tmplILi2ELi1ELi0EEvPKfPfiii:
	.zero		3072


//--------------------- .nv.shared.reserved.0     --------------------------
	.section	.nv.shared.reserved.0,"aw",@nobits
	.weak		__nv_reservedSMEM_offset_0_alias
	.size		__nv_reservedSMEM_offset_0_alias, 0, 64
	.other		__nv_reservedSMEM_offset_0_alias,@"STO_CUDA_RESERVED_SHARED STV_DEFAULT"
__nv_reservedSMEM_offset_0_alias:
	.zero		0
	.zero		64


//--------------------- .nv.shared._Z25transpose_shm_kernel_tmplILi2ELi0ELi1EEvPKfPfiii --------------------------
	.section	.nv.shared._Z25transpose_shm_kernel_tmplILi2ELi0ELi1EEvPKfPfiii,"aw",@nobits
	.sectionflags	@""
	.align	4
.nv.shared._Z25transpose_shm_kernel_tmplILi2ELi0ELi1EEvPKfPfiii:
	.zero		3072


//--------------------- .nv.shared._Z25transpose_shm_kernel_tmplILi1ELi2ELi0EEvPKfPfiii --------------------------
	.section	.nv.shared._Z25transpose_shm_kernel_tmplILi1ELi2ELi0EEvPKfPfiii,"aw",@nobits
	.sectionflags	@""
	.align	4
.nv.shared._Z25transpose_shm_kernel_tmplILi1ELi2ELi0EEvPKfPfiii:
	.zero		3072


//--------------------- .nv.shared._Z25transpose_shm_kernel_tmplILi1ELi0ELi2EEvPKfPfiii --------------------------
	.section	.nv.shared._Z25transpose_shm_kernel_tmplILi1ELi0ELi2EEvPKfPfiii,"aw",@nobits
	.sectionflags	@""
	.align	4
.nv.shared._Z25transpose_shm_kernel_tmplILi1ELi0ELi2EEvPKfPfiii:
	.zero		3072


//--------------------- .nv.shared._Z25transpose_shm_kernel_tmplILi0ELi2ELi1EEvPKfPfiii --------------------------
	.section	.nv.shared._Z25transpose_shm_kernel_tmplILi0ELi2ELi1EEvPKfPfiii,"aw",@nobits
	.sectionflags	@""
	.align	4
.nv.shared._Z25transpose_shm_kernel_tmplILi0ELi2ELi1EEvPKfPfiii:
	.zero		3072


//--------------------- .nv.shared._Z25transpose_shm_kernel_tmplILi0ELi1ELi2EEvPKfPfiii --------------------------
	.section	.nv.shared._Z25transpose_shm_kernel_tmplILi0ELi1ELi2EEvPKfPfiii,"aw",@nobits
	.sectionflags	@""
	.align	4
.nv.shared._Z25transpose_shm_kernel_tmplILi0ELi1ELi2EEvPKfPfiii:
	.zero		3072


//--------------------- .nv.shared._Z24transpose_shm_210_kernelPKfPfiii --------------------------
	.section	.nv.shared._Z24transpose_shm_210_kernelPKfPfiii,"aw",@nobits
	.sectionflags	@""
	.align	4
.nv.shared._Z24transpose_shm_210_kernelPKfPfiii:
	.zero		3072


//--------------------- .nv.shared._Z24transpose_shm_201_kernelPKfPfiii --------------------------
	.section	.nv.shared._Z24transpose_shm_201_kernelPKfPfiii,"aw",@nobits
	.sectionflags	@""
	.align	4
.nv.shared._Z24transpose_shm_201_kernelPKfPfiii:
	.zero		3072


//--------------------- .nv.shared._Z24transpose_shm_120_kernelPKfPfiii --------------------------
	.section	.nv.shared._Z24transpose_shm_120_kernelPKfPfiii,"aw",@nobits
	.sectionflags	@""
	.align	4
.nv.shared._Z24transpose_shm_120_kernelPKfPfiii:
	.zero		3072


//--------------------- .nv.shared._Z24transpose_shm_102_kernelPKfPfiii --------------------------
	.section	.nv.shared._Z24transpose_shm_102_kernelPKfPfiii,"aw",@nobits
	.sectionflags	@""
	.align	4
.nv.shared._Z24transpose_shm_102_kernelPKfPfiii:
	.zero		3072


//--------------------- .nv.shared._Z24transpose_shm_021_kernelPKfPfiii --------------------------
	.section	.nv.shared._Z24transpose_shm_021_kernelPKfPfiii,"aw",@nobits
	.sectionflags	@""
	.align	4
.nv.shared._Z24transpose_shm_021_kernelPKfPfiii:
	.zero		3072


//--------------------- .nv.shared._Z24transpose_shm_012_kernelPKfPfiii --------------------------
	.section	.nv.shared._Z24transpose_shm_012_kernelPKfPfiii,"aw",@nobits
	.sectionflags	@""
	.align	4
.nv.shared._Z24transpose_shm_012_kernelPKfPfiii:
	.zero		3072


//--------------------- .nv.shared._Z25transpose_shm_bank_kernelPKfPfiiiiii --------------------------
	.section	.nv.shared._Z25transpose_shm_bank_kernelPKfPfiiiiii,"aw",@nobits
	.sectionflags	@""
	.align	4
.nv.shared._Z25transpose_shm_bank_kernelPKfPfiiiiii:
	.zero		3328


//--------------------- .nv.shared._Z20transpose_shm_kernelPKfPfiiiiii --------------------------
	.section	.nv.shared._Z20transpose_shm_kernelPKfPfiiiiii,"aw",@nobits
	.sectionflags	@""
	.align	4
.nv.shared._Z20transpose_shm_kernelPKfPfiiiiii:
	.zero		3072


//--------------------- .nv.shared._Z15copy_shm_kernelPKfPfiii --------------------------
	.section	.nv.shared._Z15copy_shm_kernelPKfPfiii,"aw",@nobits
	.sectionflags	@""
	.align	4
.nv.shared._Z15copy_shm_kernelPKfPfiii:
	.zero		3072


//--------------------- .nv.constant0._Z25transpose_shm_kernel_tmplILi2ELi1ELi0EEvPKfPfiii --------------------------
	.section	.nv.constant0._Z25transpose_shm_kernel_tmplILi2ELi1ELi0EEvPKfPfiii,"a",@progbits
	.sectionflags	@""
	.align	4
.nv.constant0._Z25transpose_shm_kernel_tmplILi2ELi1ELi0EEvPKfPfiii:
	.zero		924


//--------------------- .nv.constant0._Z25transpose_shm_kernel_tmplILi2ELi0ELi1EEvPKfPfiii --------------------------
	.section	.nv.constant0._Z25transpose_shm_kernel_tmplILi2ELi0ELi1EEvPKfPfiii,"a",@progbits
	.sectionflags	@""
	.align	4
.nv.constant0._Z25transpose_shm_kernel_tmplILi2ELi0ELi1EEvPKfPfiii:
	.zero		924


//--------------------- .nv.constant0._Z25transpose_shm_kernel_tmplILi1ELi2ELi0EEvPKfPfiii --------------------------
	.section	.nv.constant0._Z25transpose_shm_kernel_tmplILi1ELi2ELi0EEvPKfPfiii,"a",@progbits
	.sectionflags	@""
	.align	4
.nv.constant0._Z25transpose_shm_kernel_tmplILi1ELi2ELi0EEvPKfPfiii:
	.zero		924


//--------------------- .nv.constant0._Z25transpose_shm_kernel_tmplILi1ELi0ELi2EEvPKfPfiii --------------------------
	.section	.nv.constant0._Z25transpose_shm_kernel_tmplILi1ELi0ELi2EEvPKfPfiii,"a",@progbits
	.sectionflags	@""
	.align	4
.nv.constant0._Z25transpose_shm_kernel_tmplILi1ELi0ELi2EEvPKfPfiii:
	.zero		924


//--------------------- .nv.constant0._Z25transpose_shm_kernel_tmplILi0ELi2ELi1EEvPKfPfiii --------------------------
	.section	.nv.constant0._Z25transpose_shm_kernel_tmplILi0ELi2ELi1EEvPKfPfiii,"a",@progbits
	.sectionflags	@""
	.align	4
.nv.constant0._Z25transpose_shm_kernel_tmplILi0ELi2ELi1EEvPKfPfiii:
	.zero		924


//--------------------- .nv.constant0._Z25transpose_shm_kernel_tmplILi0ELi1ELi2EEvPKfPfiii --------------------------
	.section	.nv.constant0._Z25transpose_shm_kernel_tmplILi0ELi1ELi2EEvPKfPfiii,"a",@progbits
	.sectionflags	@""
	.align	4
.nv.constant0._Z25transpose_shm_kernel_tmplILi0ELi1ELi2EEvPKfPfiii:
	.zero		924


//--------------------- .nv.constant0._Z24transpose_shm_210_kernelPKfPfiii --------------------------
	.section	.nv.constant0._Z24transpose_shm_210_kernelPKfPfiii,"a",@progbits
	.sectionflags	@""
	.align	4
.nv.constant0._Z24transpose_shm_210_kernelPKfPfiii:
	.zero		924


//--------------------- .nv.constant0._Z24transpose_shm_201_kernelPKfPfiii --------------------------
	.section	.nv.constant0._Z24transpose_shm_201_kernelPKfPfiii,"a",@progbits
	.sectionflags	@""
	.align	4
.nv.constant0._Z24transpose_shm_201_kernelPKfPfiii:
	.zero		924


//--------------------- .nv.constant0._Z24transpose_shm_120_kernelPKfPfiii --------------------------
	.section	.nv.constant0._Z24transpose_shm_120_kernelPKfPfiii,"a",@progbits
	.sectionflags	@""
	.align	4
.nv.constant0._Z24transpose_shm_120_kernelPKfPfiii:
	.zero		924


//--------------------- .nv.constant0._Z24transpose_shm_102_kernelPKfPfiii --------------------------
	.section	.nv.constant0._Z24transpose_shm_102_kernelPKfPfiii,"a",@progbits
	.sectionflags	@""
	.align	4
.nv.constant0._Z24transpose_shm_102_kernelPKfPfiii:
	.zero		924


//--------------------- .nv.constant0._Z24transpose_shm_021_kernelPKfPfiii --------------------------
	.section	.nv.constant0._Z24transpose_shm_021_kernelPKfPfiii,"a",@progbits
	.sectionflags	@""
	.align	4
.nv.constant0._Z24transpose_shm_021_kernelPKfPfiii:
	.zero		924


//--------------------- .nv.constant0._Z24transpose_shm_012_kernelPKfPfiii --------------------------
	.section	.nv.constant0._Z24transpose_shm_012_kernelPKfPfiii,"a",@progbits
	.sectionflags	@""
	.align	4
.nv.constant0._Z24transpose_shm_012_kernelPKfPfiii:
	.zero		924


//--------------------- .nv.constant0._Z27transpose_simple_210_kernelPKfPfiii --------------------------
	.section	.nv.constant0._Z27transpose_simple_210_kernelPKfPfiii,"a",@progbits
	.sectionflags	@""
	.align	4
.nv.constant0._Z27transpose_simple_210_kernelPKfPfiii:
	.zero		924


//--------------------- .nv.constant0._Z27transpose_simple_201_kernelPKfPfiii --------------------------
	.section	.nv.constant0._Z27transpose_simple_201_kernelPKfPfiii,"a",@progbits
	.sectionflags	@""
	.align	4
.nv.constant0._Z27transpose_simple_201_kernelPKfPfiii:
	.zero		924


//--------------------- .nv.constant0._Z27transpose_simple_120_kernelPKfPfiii --------------------------
	.section	.nv.constant0._Z27transpose_simple_120_kernelPKfPfiii,"a",@progbits
	.sectionflags	@""
	.align	4
.nv.constant0._Z27transpose_simple_120_kernelPKfPfiii:
	.zero		924


//--------------------- .nv.constant0._Z27transpose_simple_102_kernelPKfPfiii --------------------------
	.section	.nv.constant0._Z27transpose_simple_102_kernelPKfPfiii,"a",@progbits
	.sectionflags	@""
	.align	4
.nv.constant0._Z27transpose_simple_102_kernelPKfPfiii:
	.zero		924


//--------------------- .nv.constant0._Z27transpose_simple_021_kernelPKfPfiii --------------------------
	.section	.nv.constant0._Z27transpose_simple_021_kernelPKfPfiii,"a",@progbits
	.sectionflags	@""
	.align	4
.nv.constant0._Z27transpose_simple_021_kernelPKfPfiii:
	.zero		924


//--------------------- .nv.constant0._Z27transpose_simple_012_kernelPKfPfiii --------------------------
	.section	.nv.constant0._Z27transpose_simple_012_kernelPKfPfiii,"a",@progbits
	.sectionflags	@""
	.align	4
.nv.constant0._Z27transpose_simple_012_kernelPKfPfiii:
	.zero		924


//--------------------- .nv.constant0._Z25transpose_shm_bank_kernelPKfPfiiiiii --------------------------
	.section	.nv.constant0._Z25transpose_shm_bank_kernelPKfPfiiiiii,"a",@progbits
	.sectionflags	@""
	.align	4
.nv.constant0._Z25transpose_shm_bank_kernelPKfPfiiiiii:
	.zero		936


//--------------------- .nv.constant0._Z20transpose_shm_kernelPKfPfiiiiii --------------------------
	.section	.nv.constant0._Z20transpose_shm_kernelPKfPfiiiiii,"a",@progbits
	.sectionflags	@""
	.align	4
.nv.constant0._Z20transpose_shm_kernelPKfPfiiiiii:
	.zero		936


//--------------------- .nv.constant0._Z23transpose_simple_kernelPKfPfiiiiii --------------------------
	.section	.nv.constant0._Z23transpose_simple_kernelPKfPfiiiiii,"a",@progbits
	.sectionflags	@""
	.align	4
.nv.constant0._Z23transpose_simple_kernelPKfPfiiiiii:
	.zero		936


//--------------------- .nv.constant0._Z15copy_shm_kernelPKfPfiii --------------------------
	.section	.nv.constant0._Z15copy_shm_kernelPKfPfiii,"a",@progbits
	.sectionflags	@""
	.align	4
.nv.constant0._Z15copy_shm_kernelPKfPfiii:
	.zero		924


//--------------------- .nv.constant0._Z18copy_simple_kernelPKfPfiii --------------------------
	.section	.nv.constant0._Z18copy_simple_kernelPKfPfiii,"a",@progbits
	.sectionflags	@""
	.align	4
.nv.constant0._Z18copy_simple_kernelPKfPfiii:
	.zero		924


//--------------------- SYMBOLS --------------------------

	.type		.nv.reservedSmem.offset0,@object
	.size		.nv.reservedSmem.offset0,0x4
	.type		.nv.reservedSmem.cap,@object
	.size		.nv.reservedSmem.cap,0x4
